//
// Generated by NVIDIA NVVM Compiler
//
// Compiler Build ID: CL-36424714
// Cuda compilation tools, release 13.0, V13.0.88
// Based on NVVM 20.0.0
//

.version 9.0
.target sm_100
.address_size 64

	// .globl	_Z14mc_step_kernelP6float3S0_PiP17curandStateXORWOWfff
.global .align 4 .b8 precalc_xorwow_matrix[102400];
.global .align 4 .b8 precalc_xorwow_offset_matrix[102400];
.global .align 4 .b8 mrg32k3aM1[2304];
.global .align 4 .b8 mrg32k3aM2[2304];
.global .align 4 .b8 mrg32k3aM1SubSeq[2016];
.global .align 4 .b8 mrg32k3aM2SubSeq[2016];
.global .align 4 .b8 mrg32k3aM1Seq[2304];
.global .align 4 .b8 mrg32k3aM2Seq[2304];
.const .align 8 .b8 __cr_lgamma_table[72];

.visible .entry _Z14mc_step_kernelP6float3S0_PiP17curandStateXORWOWfff(
	.param .u64 .ptr .align 1 _Z14mc_step_kernelP6float3S0_PiP17curandStateXORWOWfff_param_0,
	.param .u64 .ptr .align 1 _Z14mc_step_kernelP6float3S0_PiP17curandStateXORWOWfff_param_1,
	.param .u64 .ptr .align 1 _Z14mc_step_kernelP6float3S0_PiP17curandStateXORWOWfff_param_2,
	.param .u64 .ptr .align 1 _Z14mc_step_kernelP6float3S0_PiP17curandStateXORWOWfff_param_3,
	.param .f32 _Z14mc_step_kernelP6float3S0_PiP17curandStateXORWOWfff_param_4,
	.param .f32 _Z14mc_step_kernelP6float3S0_PiP17curandStateXORWOWfff_param_5,
	.param .f32 _Z14mc_step_kernelP6float3S0_PiP17curandStateXORWOWfff_param_6
)
{
	.reg .pred 	%p<52>;
	.reg .b32 	%r<94>;
	.reg .b32 	%f<177>;
	.reg .b64 	%rd<29>;
	.reg .b64 	%fd<2>;

	ld.param.u64 	%rd15, [_Z14mc_step_kernelP6float3S0_PiP17curandStateXORWOWfff_param_0];
	ld.param.u64 	%rd14, [_Z14mc_step_kernelP6float3S0_PiP17curandStateXORWOWfff_param_3];
	ld.param.f32 	%f82, [_Z14mc_step_kernelP6float3S0_PiP17curandStateXORWOWfff_param_4];
	ld.param.f32 	%f83, [_Z14mc_step_kernelP6float3S0_PiP17curandStateXORWOWfff_param_5];
	cvta.to.global.u64 	%rd1, %rd15;
	mov.u32 	%r34, %ctaid.x;
	mov.u32 	%r35, %ntid.x;
	mov.u32 	%r36, %tid.x;
	mad.lo.s32 	%r1, %r34, %r35, %r36;
	setp.gt.s32 	%p1, %r1, 1499;
	@%p1 bra 	$L__BB0_82;
	cvta.to.global.u64 	%rd16, %rd14;
	mul.wide.s32 	%rd17, %r1, 48;
	add.s64 	%rd2, %rd16, %rd17;
	ld.global.v2.u32 	{%r2, %r37}, [%rd2];
	ld.global.v2.u32 	{%r38, %r39}, [%rd2+8];
	ld.global.v2.u32 	{%r89, %r4}, [%rd2+16];
	ld.global.v2.u32 	{%r5, %r6}, [%rd2+24];
	ld.global.f32 	%f1, [%rd2+32];
	ld.global.f64 	%fd1, [%rd2+40];
	mul.wide.s32 	%rd18, %r1, 12;
	add.s64 	%rd3, %rd1, %rd18;
	ld.global.f32 	%f2, [%rd3];
	ld.global.f32 	%f3, [%rd3+4];
	ld.global.f32 	%f4, [%rd3+8];
	shr.u32 	%r40, %r37, 2;
	xor.b32  	%r41, %r40, %r37;
	shl.b32 	%r42, %r4, 4;
	shl.b32 	%r43, %r41, 1;
	xor.b32  	%r44, %r42, %r43;
	xor.b32  	%r45, %r44, %r4;
	xor.b32  	%r7, %r45, %r41;
	add.s32 	%r46, %r2, %r7;
	add.s32 	%r47, %r46, 362437;
	cvt.rn.f32.u32 	%f85, %r47;
	fma.rn.f32 	%f86, %f85, 0f2F800000, 0f2F000000;
	fma.rn.f32 	%f87, %f86, 0f40000000, 0fBF800000;
	fma.rn.f32 	%f156, %f83, %f87, %f2;
	shr.u32 	%r48, %r38, 2;
	xor.b32  	%r49, %r48, %r38;
	shl.b32 	%r50, %r7, 4;
	shl.b32 	%r51, %r49, 1;
	xor.b32  	%r52, %r51, %r50;
	xor.b32  	%r53, %r52, %r49;
	xor.b32  	%r8, %r53, %r7;
	add.s32 	%r54, %r2, %r8;
	add.s32 	%r55, %r54, 724874;
	cvt.rn.f32.u32 	%f88, %r55;
	fma.rn.f32 	%f89, %f88, 0f2F800000, 0f2F000000;
	fma.rn.f32 	%f90, %f89, 0f40000000, 0fBF800000;
	fma.rn.f32 	%f157, %f83, %f90, %f3;
	shr.u32 	%r56, %r39, 2;
	xor.b32  	%r57, %r56, %r39;
	shl.b32 	%r58, %r8, 4;
	shl.b32 	%r59, %r57, 1;
	xor.b32  	%r60, %r59, %r58;
	xor.b32  	%r61, %r60, %r57;
	xor.b32  	%r9, %r61, %r8;
	add.s32 	%r84, %r2, 1087311;
	add.s32 	%r62, %r9, %r84;
	cvt.rn.f32.u32 	%f91, %r62;
	fma.rn.f32 	%f92, %f91, 0f2F800000, 0f2F000000;
	fma.rn.f32 	%f93, %f92, 0f40000000, 0fBF800000;
	fma.rn.f32 	%f158, %f83, %f93, %f4;
	mul.f32 	%f8, %f82, 0f3F000000;
	setp.leu.f32 	%p2, %f156, %f8;
	@%p2 bra 	$L__BB0_3;
	sub.f32 	%f156, %f156, %f82;
	bra.uni 	$L__BB0_5;
$L__BB0_3:
	mul.f32 	%f94, %f82, 0fBF000000;
	setp.geu.f32 	%p3, %f156, %f94;
	@%p3 bra 	$L__BB0_5;
	add.f32 	%f156, %f82, %f156;
$L__BB0_5:
	setp.leu.f32 	%p4, %f157, %f8;
	@%p4 bra 	$L__BB0_7;
	sub.f32 	%f157, %f157, %f82;
	bra.uni 	$L__BB0_9;
$L__BB0_7:
	mul.f32 	%f95, %f82, 0fBF000000;
	setp.geu.f32 	%p5, %f157, %f95;
	@%p5 bra 	$L__BB0_9;
	add.f32 	%f157, %f82, %f157;
$L__BB0_9:
	setp.leu.f32 	%p6, %f158, %f8;
	@%p6 bra 	$L__BB0_11;
	sub.f32 	%f158, %f158, %f82;
	bra.uni 	$L__BB0_13;
$L__BB0_11:
	mul.f32 	%f96, %f82, 0fBF000000;
	setp.geu.f32 	%p7, %f158, %f96;
	@%p7 bra 	$L__BB0_13;
	add.f32 	%f158, %f82, %f158;
$L__BB0_13:
	mul.f32 	%f18, %f82, 0fBF000000;
	add.s64 	%rd27, %rd1, 12;
	neg.s32 	%r80, %r1;
	mov.f32 	%f167, 0f00000000;
	mov.b32 	%r79, 0;
	mov.u32 	%r78, %r80;
$L__BB0_14:
	setp.eq.s32 	%p8, %r78, 0;
	@%p8 bra 	$L__BB0_29;
	ld.global.f32 	%f98, [%rd27+-12];
	sub.f32 	%f160, %f2, %f98;
	setp.leu.f32 	%p9, %f160, %f8;
	@%p9 bra 	$L__BB0_17;
	sub.f32 	%f160, %f160, %f82;
	bra.uni 	$L__BB0_19;
$L__BB0_17:
	setp.geu.f32 	%p10, %f160, %f18;
	@%p10 bra 	$L__BB0_19;
	add.f32 	%f160, %f82, %f160;
$L__BB0_19:
	ld.global.f32 	%f99, [%rd27+-8];
	sub.f32 	%f161, %f3, %f99;
	setp.leu.f32 	%p11, %f161, %f8;
	@%p11 bra 	$L__BB0_21;
	sub.f32 	%f161, %f161, %f82;
	bra.uni 	$L__BB0_23;
$L__BB0_21:
	setp.geu.f32 	%p12, %f161, %f18;
	@%p12 bra 	$L__BB0_23;
	add.f32 	%f161, %f82, %f161;
$L__BB0_23:
	ld.global.f32 	%f100, [%rd27+-4];
	sub.f32 	%f162, %f4, %f100;
	setp.leu.f32 	%p13, %f162, %f8;
	@%p13 bra 	$L__BB0_25;
	sub.f32 	%f162, %f162, %f82;
	bra.uni 	$L__BB0_27;
$L__BB0_25:
	setp.geu.f32 	%p14, %f162, %f18;
	@%p14 bra 	$L__BB0_27;
	add.f32 	%f162, %f82, %f162;
$L__BB0_27:
	mul.f32 	%f101, %f161, %f161;
	fma.rn.f32 	%f102, %f160, %f160, %f101;
	fma.rn.f32 	%f32, %f162, %f162, %f102;
	setp.geu.f32 	%p15, %f32, 0f40C80000;
	setp.leu.f32 	%p16, %f32, 0f322BCC77;
	or.pred  	%p17, %p15, %p16;
	@%p17 bra 	$L__BB0_29;
	rcp.rn.f32 	%f103, %f32;
	mul.f32 	%f104, %f103, %f103;
	mul.f32 	%f105, %f103, %f104;
	mul.f32 	%f106, %f105, %f105;
	sub.f32 	%f107, %f106, %f105;
	fma.rn.f32 	%f167, %f107, 0f40800000, %f167;
$L__BB0_29:
	add.s32 	%r64, %r79, 1;
	setp.eq.s32 	%p18, %r64, %r1;
	@%p18 bra 	$L__BB0_44;
	ld.global.f32 	%f108, [%rd27];
	sub.f32 	%f164, %f2, %f108;
	setp.gt.f32 	%p19, %f164, %f8;
	@%p19 bra 	$L__BB0_33;
	setp.geu.f32 	%p20, %f164, %f18;
	@%p20 bra 	$L__BB0_34;
	add.f32 	%f164, %f82, %f164;
	bra.uni 	$L__BB0_34;
$L__BB0_33:
	sub.f32 	%f164, %f164, %f82;
$L__BB0_34:
	ld.global.f32 	%f109, [%rd27+4];
	sub.f32 	%f165, %f3, %f109;
	setp.gt.f32 	%p21, %f165, %f8;
	@%p21 bra 	$L__BB0_37;
	setp.geu.f32 	%p22, %f165, %f18;
	@%p22 bra 	$L__BB0_38;
	add.f32 	%f165, %f82, %f165;
	bra.uni 	$L__BB0_38;
$L__BB0_37:
	sub.f32 	%f165, %f165, %f82;
$L__BB0_38:
	ld.global.f32 	%f110, [%rd27+8];
	sub.f32 	%f166, %f4, %f110;
	setp.gt.f32 	%p23, %f166, %f8;
	@%p23 bra 	$L__BB0_41;
	setp.geu.f32 	%p24, %f166, %f18;
	@%p24 bra 	$L__BB0_42;
	add.f32 	%f166, %f82, %f166;
	bra.uni 	$L__BB0_42;
$L__BB0_41:
	sub.f32 	%f166, %f166, %f82;
$L__BB0_42:
	mul.f32 	%f111, %f165, %f165;
	fma.rn.f32 	%f112, %f164, %f164, %f111;
	fma.rn.f32 	%f47, %f166, %f166, %f112;
	setp.geu.f32 	%p25, %f47, 0f40C80000;
	setp.leu.f32 	%p26, %f47, 0f322BCC77;
	or.pred  	%p27, %p25, %p26;
	@%p27 bra 	$L__BB0_44;
	rcp.rn.f32 	%f113, %f47;
	mul.f32 	%f114, %f113, %f113;
	mul.f32 	%f115, %f113, %f114;
	mul.f32 	%f116, %f115, %f115;
	sub.f32 	%f117, %f116, %f115;
	fma.rn.f32 	%f167, %f117, 0f40800000, %f167;
$L__BB0_44:
	add.s32 	%r79, %r79, 2;
	add.s64 	%rd27, %rd27, 24;
	add.s32 	%r78, %r78, 2;
	setp.ne.s32 	%p28, %r79, 1500;
	@%p28 bra 	$L__BB0_14;
	ld.param.u64 	%rd25, [_Z14mc_step_kernelP6float3S0_PiP17curandStateXORWOWfff_param_1];
	cvta.to.global.u64 	%rd19, %rd25;
	mul.wide.s32 	%rd20, %r1, 12;
	add.s64 	%rd7, %rd19, %rd20;
	st.global.f32 	[%rd7], %f156;
	st.global.f32 	[%rd7+4], %f157;
	st.global.f32 	[%rd7+8], %f158;
	add.s64 	%rd28, %rd19, 12;
	mov.f32 	%f176, 0f00000000;
	mov.b32 	%r81, 0;
$L__BB0_46:
	setp.eq.s32 	%p29, %r80, 0;
	@%p29 bra 	$L__BB0_61;
	ld.global.f32 	%f119, [%rd28+-12];
	sub.f32 	%f169, %f156, %f119;
	setp.leu.f32 	%p30, %f169, %f8;
	@%p30 bra 	$L__BB0_49;
	sub.f32 	%f169, %f169, %f82;
	bra.uni 	$L__BB0_51;
$L__BB0_49:
	setp.geu.f32 	%p31, %f169, %f18;
	@%p31 bra 	$L__BB0_51;
	add.f32 	%f169, %f82, %f169;
$L__BB0_51:
	ld.global.f32 	%f120, [%rd28+-8];
	sub.f32 	%f170, %f157, %f120;
	setp.leu.f32 	%p32, %f170, %f8;
	@%p32 bra 	$L__BB0_53;
	sub.f32 	%f170, %f170, %f82;
	bra.uni 	$L__BB0_55;
$L__BB0_53:
	setp.geu.f32 	%p33, %f170, %f18;
	@%p33 bra 	$L__BB0_55;
	add.f32 	%f170, %f82, %f170;
$L__BB0_55:
	ld.global.f32 	%f121, [%rd28+-4];
	sub.f32 	%f171, %f158, %f121;
	setp.leu.f32 	%p34, %f171, %f8;
	@%p34 bra 	$L__BB0_57;
	sub.f32 	%f171, %f171, %f82;
	bra.uni 	$L__BB0_59;
$L__BB0_57:
	setp.geu.f32 	%p35, %f171, %f18;
	@%p35 bra 	$L__BB0_59;
	add.f32 	%f171, %f82, %f171;
$L__BB0_59:
	mul.f32 	%f122, %f170, %f170;
	fma.rn.f32 	%f123, %f169, %f169, %f122;
	fma.rn.f32 	%f63, %f171, %f171, %f123;
	setp.geu.f32 	%p36, %f63, 0f40C80000;
	setp.leu.f32 	%p37, %f63, 0f322BCC77;
	or.pred  	%p38, %p36, %p37;
	@%p38 bra 	$L__BB0_61;
	rcp.rn.f32 	%f124, %f63;
	mul.f32 	%f125, %f124, %f124;
	mul.f32 	%f126, %f124, %f125;
	mul.f32 	%f127, %f126, %f126;
	sub.f32 	%f128, %f127, %f126;
	fma.rn.f32 	%f176, %f128, 0f40800000, %f176;
$L__BB0_61:
	add.s32 	%r66, %r81, 1;
	setp.eq.s32 	%p39, %r66, %r1;
	@%p39 bra 	$L__BB0_76;
	ld.global.f32 	%f129, [%rd28];
	sub.f32 	%f173, %f156, %f129;
	setp.gt.f32 	%p40, %f173, %f8;
	@%p40 bra 	$L__BB0_65;
	setp.geu.f32 	%p41, %f173, %f18;
	@%p41 bra 	$L__BB0_66;
	add.f32 	%f173, %f82, %f173;
	bra.uni 	$L__BB0_66;
$L__BB0_65:
	sub.f32 	%f173, %f173, %f82;
$L__BB0_66:
	ld.global.f32 	%f130, [%rd28+4];
	sub.f32 	%f174, %f157, %f130;
	setp.gt.f32 	%p42, %f174, %f8;
	@%p42 bra 	$L__BB0_69;
	setp.geu.f32 	%p43, %f174, %f18;
	@%p43 bra 	$L__BB0_70;
	add.f32 	%f174, %f82, %f174;
	bra.uni 	$L__BB0_70;
$L__BB0_69:
	sub.f32 	%f174, %f174, %f82;
$L__BB0_70:
	ld.global.f32 	%f131, [%rd28+8];
	sub.f32 	%f175, %f158, %f131;
	setp.gt.f32 	%p44, %f175, %f8;
	@%p44 bra 	$L__BB0_73;
	setp.geu.f32 	%p45, %f175, %f18;
	@%p45 bra 	$L__BB0_74;
	add.f32 	%f175, %f82, %f175;
	bra.uni 	$L__BB0_74;
$L__BB0_73:
	sub.f32 	%f175, %f175, %f82;
$L__BB0_74:
	mul.f32 	%f132, %f174, %f174;
	fma.rn.f32 	%f133, %f173, %f173, %f132;
	fma.rn.f32 	%f78, %f175, %f175, %f133;
	setp.geu.f32 	%p46, %f78, 0f40C80000;
	setp.leu.f32 	%p47, %f78, 0f322BCC77;
	or.pred  	%p48, %p46, %p47;
	@%p48 bra 	$L__BB0_76;
	rcp.rn.f32 	%f134, %f78;
	mul.f32 	%f135, %f134, %f134;
	mul.f32 	%f136, %f134, %f135;
	mul.f32 	%f137, %f136, %f136;
	sub.f32 	%f138, %f137, %f136;
	fma.rn.f32 	%f176, %f138, 0f40800000, %f176;
$L__BB0_76:
	add.s32 	%r81, %r81, 2;
	add.s64 	%rd28, %rd28, 24;
	add.s32 	%r80, %r80, 2;
	setp.ne.s32 	%p49, %r81, 1500;
	@%p49 bra 	$L__BB0_46;
	ld.param.f32 	%f155, [_Z14mc_step_kernelP6float3S0_PiP17curandStateXORWOWfff_param_6];
	ld.param.u64 	%rd26, [_Z14mc_step_kernelP6float3S0_PiP17curandStateXORWOWfff_param_2];
	cvta.to.global.u64 	%rd11, %rd26;
	sub.f32 	%f139, %f176, %f167;
	neg.f32 	%f140, %f155;
	mul.f32 	%f81, %f139, %f140;
	setp.le.f32 	%p50, %f139, 0f00000000;
	mov.u32 	%r88, %r4;
	mov.u32 	%r91, %r7;
	mov.u32 	%r92, %r8;
	mov.u32 	%r87, %r9;
	@%p50 bra 	$L__BB0_79;
	fma.rn.f32 	%f141, %f81, 0f3BBB989D, 0f3F000000;
	cvt.sat.f32.f32 	%f142, %f141;
	mov.f32 	%f143, 0f4B400001;
	mov.f32 	%f144, 0f437C0000;
	fma.rm.f32 	%f145, %f142, %f144, %f143;
	add.f32 	%f146, %f145, 0fCB40007F;
	neg.f32 	%f147, %f146;
	fma.rn.f32 	%f148, %f81, 0f3FB8AA3B, %f147;
	fma.rn.f32 	%f149, %f81, 0f32A57060, %f148;
	mov.b32 	%r67, %f145;
	shl.b32 	%r68, %r67, 23;
	mov.b32 	%f150, %r68;
	ex2.approx.ftz.f32 	%f151, %f149;
	mul.f32 	%f152, %f151, %f150;
	shr.u32 	%r69, %r89, 2;
	xor.b32  	%r70, %r69, %r89;
	shl.b32 	%r71, %r9, 4;
	shl.b32 	%r72, %r70, 1;
	xor.b32  	%r73, %r72, %r71;
	xor.b32  	%r74, %r73, %r70;
	xor.b32  	%r87, %r74, %r9;
	add.s32 	%r84, %r2, 1449748;
	add.s32 	%r75, %r87, %r84;
	cvt.rn.f32.u32 	%f153, %r75;
	fma.rn.f32 	%f154, %f153, 0f2F800000, 0f2F000000;
	setp.geu.f32 	%p51, %f154, %f152;
	mov.u32 	%r88, %r7;
	mov.u32 	%r89, %r4;
	mov.u32 	%r91, %r8;
	mov.u32 	%r92, %r9;
	@%p51 bra 	$L__BB0_80;
$L__BB0_79:
	st.global.f32 	[%rd3], %f156;
	st.global.f32 	[%rd3+4], %f157;
	st.global.f32 	[%rd3+8], %f158;
	mul.wide.s32 	%rd23, %r1, 4;
	add.s64 	%rd24, %rd11, %rd23;
	mov.b32 	%r77, 1;
	st.global.u32 	[%rd24], %r77;
	bra.uni 	$L__BB0_81;
$L__BB0_80:
	st.global.f32 	[%rd7], %f2;
	st.global.f32 	[%rd7+4], %f3;
	st.global.f32 	[%rd7+8], %f4;
	mul.wide.s32 	%rd21, %r1, 4;
	add.s64 	%rd22, %rd11, %rd21;
	mov.b32 	%r76, 0;
	st.global.u32 	[%rd22], %r76;
	mov.u32 	%r88, %r7;
	mov.u32 	%r89, %r4;
	mov.u32 	%r91, %r8;
	mov.u32 	%r92, %r9;
$L__BB0_81:
	st.global.v2.u32 	[%rd2], {%r84, %r89};
	st.global.v2.u32 	[%rd2+8], {%r88, %r91};
	st.global.v2.u32 	[%rd2+16], {%r92, %r87};
	st.global.v2.u32 	[%rd2+24], {%r5, %r6};
	st.global.f32 	[%rd2+32], %f1;
	st.global.f64 	[%rd2+40], %fd1;
$L__BB0_82:
	ret;

}
	// .globl	_Z20compute_total_energyP6float3Pff
.visible .entry _Z20compute_total_energyP6float3Pff(
	.param .u64 .ptr .align 1 _Z20compute_total_energyP6float3Pff_param_0,
	.param .u64 .ptr .align 1 _Z20compute_total_energyP6float3Pff_param_1,
	.param .f32 _Z20compute_total_energyP6float3Pff_param_2
)
{
	.reg .pred 	%p<23>;
	.reg .b32 	%r<14>;
	.reg .b32 	%f<70>;
	.reg .b64 	%rd<11>;

	ld.param.u64 	%rd4, [_Z20compute_total_energyP6float3Pff_param_0];
	ld.param.u64 	%rd5, [_Z20compute_total_energyP6float3Pff_param_1];
	ld.param.f32 	%f37, [_Z20compute_total_energyP6float3Pff_param_2];
	mov.u32 	%r7, %ctaid.x;
	mov.u32 	%r8, %ntid.x;
	mov.u32 	%r9, %tid.x;
	mad.lo.s32 	%r1, %r7, %r8, %r9;
	setp.gt.s32 	%p1, %r1, 1499;
	@%p1 bra 	$L__BB1_34;
	cvta.to.global.u64 	%rd6, %rd4;
	mul.wide.s32 	%rd7, %r1, 12;
	add.s64 	%rd8, %rd6, %rd7;
	ld.global.f32 	%f1, [%rd8];
	ld.global.f32 	%f2, [%rd8+4];
	ld.global.f32 	%f3, [%rd8+8];
	mul.f32 	%f4, %f37, 0f3F000000;
	mul.f32 	%f5, %f37, 0fBF000000;
	add.s64 	%rd10, %rd6, 12;
	neg.s32 	%r12, %r1;
	mov.f32 	%f69, 0f00000000;
	mov.b32 	%r13, 0;
$L__BB1_2:
	setp.eq.s32 	%p2, %r12, 0;
	@%p2 bra 	$L__BB1_17;
	ld.global.f32 	%f39, [%rd10+-12];
	sub.f32 	%f62, %f1, %f39;
	setp.leu.f32 	%p3, %f62, %f4;
	@%p3 bra 	$L__BB1_5;
	sub.f32 	%f62, %f62, %f37;
	bra.uni 	$L__BB1_7;
$L__BB1_5:
	setp.geu.f32 	%p4, %f62, %f5;
	@%p4 bra 	$L__BB1_7;
	add.f32 	%f62, %f37, %f62;
$L__BB1_7:
	ld.global.f32 	%f40, [%rd10+-8];
	sub.f32 	%f63, %f2, %f40;
	setp.leu.f32 	%p5, %f63, %f4;
	@%p5 bra 	$L__BB1_9;
	sub.f32 	%f63, %f63, %f37;
	bra.uni 	$L__BB1_11;
$L__BB1_9:
	setp.geu.f32 	%p6, %f63, %f5;
	@%p6 bra 	$L__BB1_11;
	add.f32 	%f63, %f37, %f63;
$L__BB1_11:
	ld.global.f32 	%f41, [%rd10+-4];
	sub.f32 	%f64, %f3, %f41;
	setp.leu.f32 	%p7, %f64, %f4;
	@%p7 bra 	$L__BB1_13;
	sub.f32 	%f64, %f64, %f37;
	bra.uni 	$L__BB1_15;
$L__BB1_13:
	setp.geu.f32 	%p8, %f64, %f5;
	@%p8 bra 	$L__BB1_15;
	add.f32 	%f64, %f37, %f64;
$L__BB1_15:
	mul.f32 	%f42, %f63, %f63;
	fma.rn.f32 	%f43, %f62, %f62, %f42;
	fma.rn.f32 	%f19, %f64, %f64, %f43;
	setp.geu.f32 	%p9, %f19, 0f40C80000;
	setp.leu.f32 	%p10, %f19, 0f322BCC77;
	or.pred  	%p11, %p9, %p10;
	@%p11 bra 	$L__BB1_17;
	rcp.rn.f32 	%f44, %f19;
	mul.f32 	%f45, %f44, %f44;
	mul.f32 	%f46, %f44, %f45;
	mul.f32 	%f47, %f46, %f46;
	sub.f32 	%f48, %f47, %f46;
	fma.rn.f32 	%f69, %f48, 0f40800000, %f69;
$L__BB1_17:
	add.s32 	%r11, %r13, 1;
	setp.eq.s32 	%p12, %r11, %r1;
	@%p12 bra 	$L__BB1_32;
	ld.global.f32 	%f49, [%rd10];
	sub.f32 	%f66, %f1, %f49;
	setp.gt.f32 	%p13, %f66, %f4;
	@%p13 bra 	$L__BB1_21;
	setp.geu.f32 	%p14, %f66, %f5;
	@%p14 bra 	$L__BB1_22;
	add.f32 	%f66, %f37, %f66;
	bra.uni 	$L__BB1_22;
$L__BB1_21:
	sub.f32 	%f66, %f66, %f37;
$L__BB1_22:
	ld.global.f32 	%f50, [%rd10+4];
	sub.f32 	%f67, %f2, %f50;
	setp.gt.f32 	%p15, %f67, %f4;
	@%p15 bra 	$L__BB1_25;
	setp.geu.f32 	%p16, %f67, %f5;
	@%p16 bra 	$L__BB1_26;
	add.f32 	%f67, %f37, %f67;
	bra.uni 	$L__BB1_26;
$L__BB1_25:
	sub.f32 	%f67, %f67, %f37;
$L__BB1_26:
	ld.global.f32 	%f51, [%rd10+8];
	sub.f32 	%f68, %f3, %f51;
	setp.gt.f32 	%p17, %f68, %f4;
	@%p17 bra 	$L__BB1_29;
	setp.geu.f32 	%p18, %f68, %f5;
	@%p18 bra 	$L__BB1_30;
	add.f32 	%f68, %f37, %f68;
	bra.uni 	$L__BB1_30;
$L__BB1_29:
	sub.f32 	%f68, %f68, %f37;
$L__BB1_30:
	mul.f32 	%f52, %f67, %f67;
	fma.rn.f32 	%f53, %f66, %f66, %f52;
	fma.rn.f32 	%f34, %f68, %f68, %f53;
	setp.geu.f32 	%p19, %f34, 0f40C80000;
	setp.leu.f32 	%p20, %f34, 0f322BCC77;
	or.pred  	%p21, %p19, %p20;
	@%p21 bra 	$L__BB1_32;
	rcp.rn.f32 	%f54, %f34;
	mul.f32 	%f55, %f54, %f54;
	mul.f32 	%f56, %f54, %f55;
	mul.f32 	%f57, %f56, %f56;
	sub.f32 	%f58, %f57, %f56;
	fma.rn.f32 	%f69, %f58, 0f40800000, %f69;
$L__BB1_32:
	add.s32 	%r13, %r13, 2;
	add.s64 	%rd10, %rd10, 24;
	add.s32 	%r12, %r12, 2;
	setp.ne.s32 	%p22, %r13, 1500;
	@%p22 bra 	$L__BB1_2;
	mul.f32 	%f59, %f69, 0f3F000000;
	cvta.to.global.u64 	%rd9, %rd5;
	atom.global.add.f32 	%f60, [%rd9], %f59;
$L__BB1_34:
	ret;

}
	// .globl	_Z9setup_rngP17curandStateXORWOWm
.visible .entry _Z9setup_rngP17curandStateXORWOWm(
	.param .u64 .ptr .align 1 _Z9setup_rngP17curandStateXORWOWm_param_0,
	.param .u64 _Z9setup_rngP17curandStateXORWOWm_param_1
)
{
	.reg .pred 	%p<25>;
	.reg .b32 	%r<413>;
	.reg .b64 	%rd<19>;

	ld.param.u64 	%rd8, [_Z9setup_rngP17curandStateXORWOWm_param_0];
	ld.param.u64 	%rd9, [_Z9setup_rngP17curandStateXORWOWm_param_1];
	mov.u32 	%r183, %ctaid.x;
	mov.u32 	%r184, %ntid.x;
	mov.u32 	%r185, %tid.x;
	mad.lo.s32 	%r1, %r183, %r184, %r185;
	setp.gt.s32 	%p1, %r1, 1499;
	@%p1 bra 	$L__BB2_44;
	cvta.to.global.u64 	%rd10, %rd8;
	cvt.s64.s32 	%rd18, %r1;
	mul.wide.s32 	%rd11, %r1, 48;
	add.s64 	%rd2, %rd10, %rd11;
	cvt.u32.u64 	%r186, %rd9;
	xor.b32  	%r187, %r186, -1429050551;
	mul.lo.s32 	%r188, %r187, 1099087573;
	{ .reg .b32 tmp; mov.b64 {tmp, %r189}, %rd9; }
	xor.b32  	%r190, %r189, -136515619;
	mul.lo.s32 	%r191, %r190, -1703105765;
	add.s32 	%r192, %r188, %r191;
	add.s32 	%r193, %r192, 6615241;
	add.s32 	%r194, %r188, 123456789;
	st.global.v2.u32 	[%rd2], {%r193, %r194};
	xor.b32  	%r195, %r188, 362436069;
	add.s32 	%r196, %r191, 521288629;
	st.global.v2.u32 	[%rd2+8], {%r195, %r196};
	xor.b32  	%r197, %r191, 88675123;
	add.s32 	%r198, %r188, 5783321;
	st.global.v2.u32 	[%rd2+16], {%r197, %r198};
	setp.eq.s32 	%p2, %r1, 0;
	@%p2 bra 	$L__BB2_43;
	mov.b32 	%r319, 0;
$L__BB2_3:
	and.b64  	%rd4, %rd18, 3;
	setp.eq.s64 	%p3, %rd4, 0;
	@%p3 bra 	$L__BB2_42;
	mul.wide.u32 	%rd12, %r319, 3200;
	mov.u64 	%rd13, precalc_xorwow_matrix;
	add.s64 	%rd5, %rd13, %rd12;
	cvt.u32.u64 	%r3, %rd4;
	mov.b32 	%r320, 0;
$L__BB2_5:
	mov.b32 	%r333, 0;
	mov.u32 	%r334, %r333;
	mov.u32 	%r335, %r333;
	mov.u32 	%r336, %r333;
	mov.u32 	%r337, %r333;
	mov.u32 	%r326, %r333;
$L__BB2_6:
	mul.wide.u32 	%rd14, %r326, 4;
	add.s64 	%rd15, %rd2, %rd14;
	ld.global.u32 	%r11, [%rd15+4];
	shl.b32 	%r12, %r326, 5;
	mov.b32 	%r332, 0;
$L__BB2_7:
	.pragma "nounroll";
	shr.u32 	%r203, %r11, %r332;
	and.b32  	%r204, %r203, 1;
	setp.eq.b32 	%p4, %r204, 1;
	not.pred 	%p5, %p4;
	add.s32 	%r205, %r12, %r332;
	mul.lo.s32 	%r206, %r205, 5;
	mul.wide.u32 	%rd16, %r206, 4;
	add.s64 	%rd6, %rd5, %rd16;
	@%p5 bra 	$L__BB2_9;
	ld.global.u32 	%r207, [%rd6];
	xor.b32  	%r337, %r337, %r207;
	ld.global.u32 	%r208, [%rd6+4];
	xor.b32  	%r336, %r336, %r208;
	ld.global.u32 	%r209, [%rd6+8];
	xor.b32  	%r335, %r335, %r209;
	ld.global.u32 	%r210, [%rd6+12];
	xor.b32  	%r334, %r334, %r210;
	ld.global.u32 	%r211, [%rd6+16];
	xor.b32  	%r333, %r333, %r211;
$L__BB2_9:
	and.b32  	%r213, %r203, 2;
	setp.eq.s32 	%p6, %r213, 0;
	@%p6 bra 	$L__BB2_11;
	ld.global.u32 	%r214, [%rd6+20];
	xor.b32  	%r337, %r337, %r214;
	ld.global.u32 	%r215, [%rd6+24];
	xor.b32  	%r336, %r336, %r215;
	ld.global.u32 	%r216, [%rd6+28];
	xor.b32  	%r335, %r335, %r216;
	ld.global.u32 	%r217, [%rd6+32];
	xor.b32  	%r334, %r334, %r217;
	ld.global.u32 	%r218, [%rd6+36];
	xor.b32  	%r333, %r333, %r218;
$L__BB2_11:
	and.b32  	%r220, %r203, 4;
	setp.eq.s32 	%p7, %r220, 0;
	@%p7 bra 	$L__BB2_13;
	ld.global.u32 	%r221, [%rd6+40];
	xor.b32  	%r337, %r337, %r221;
	ld.global.u32 	%r222, [%rd6+44];
	xor.b32  	%r336, %r336, %r222;
	ld.global.u32 	%r223, [%rd6+48];
	xor.b32  	%r335, %r335, %r223;
	ld.global.u32 	%r224, [%rd6+52];
	xor.b32  	%r334, %r334, %r224;
	ld.global.u32 	%r225, [%rd6+56];
	xor.b32  	%r333, %r333, %r225;
$L__BB2_13:
	and.b32  	%r227, %r203, 8;
	setp.eq.s32 	%p8, %r227, 0;
	@%p8 bra 	$L__BB2_15;
	ld.global.u32 	%r228, [%rd6+60];
	xor.b32  	%r337, %r337, %r228;
	ld.global.u32 	%r229, [%rd6+64];
	xor.b32  	%r336, %r336, %r229;
	ld.global.u32 	%r230, [%rd6+68];
	xor.b32  	%r335, %r335, %r230;
	ld.global.u32 	%r231, [%rd6+72];
	xor.b32  	%r334, %r334, %r231;
	ld.global.u32 	%r232, [%rd6+76];
	xor.b32  	%r333, %r333, %r232;
$L__BB2_15:
	and.b32  	%r234, %r203, 16;
	setp.eq.s32 	%p9, %r234, 0;
	@%p9 bra 	$L__BB2_17;
	ld.global.u32 	%r235, [%rd6+80];
	xor.b32  	%r337, %r337, %r235;
	ld.global.u32 	%r236, [%rd6+84];
	xor.b32  	%r336, %r336, %r236;
	ld.global.u32 	%r237, [%rd6+88];
	xor.b32  	%r335, %r335, %r237;
	ld.global.u32 	%r238, [%rd6+92];
	xor.b32  	%r334, %r334, %r238;
	ld.global.u32 	%r239, [%rd6+96];
	xor.b32  	%r333, %r333, %r239;
$L__BB2_17:
	and.b32  	%r241, %r203, 32;
	setp.eq.s32 	%p10, %r241, 0;
	@%p10 bra 	$L__BB2_19;
	ld.global.u32 	%r242, [%rd6+100];
	xor.b32  	%r337, %r337, %r242;
	ld.global.u32 	%r243, [%rd6+104];
	xor.b32  	%r336, %r336, %r243;
	ld.global.u32 	%r244, [%rd6+108];
	xor.b32  	%r335, %r335, %r244;
	ld.global.u32 	%r245, [%rd6+112];
	xor.b32  	%r334, %r334, %r245;
	ld.global.u32 	%r246, [%rd6+116];
	xor.b32  	%r333, %r333, %r246;
$L__BB2_19:
	and.b32  	%r248, %r203, 64;
	setp.eq.s32 	%p11, %r248, 0;
	@%p11 bra 	$L__BB2_21;
	ld.global.u32 	%r249, [%rd6+120];
	xor.b32  	%r337, %r337, %r249;
	ld.global.u32 	%r250, [%rd6+124];
	xor.b32  	%r336, %r336, %r250;
	ld.global.u32 	%r251, [%rd6+128];
	xor.b32  	%r335, %r335, %r251;
	ld.global.u32 	%r252, [%rd6+132];
	xor.b32  	%r334, %r334, %r252;
	ld.global.u32 	%r253, [%rd6+136];
	xor.b32  	%r333, %r333, %r253;
$L__BB2_21:
	and.b32  	%r255, %r203, 128;
	setp.eq.s32 	%p12, %r255, 0;
	@%p12 bra 	$L__BB2_23;
	ld.global.u32 	%r256, [%rd6+140];
	xor.b32  	%r337, %r337, %r256;
	ld.global.u32 	%r257, [%rd6+144];
	xor.b32  	%r336, %r336, %r257;
	ld.global.u32 	%r258, [%rd6+148];
	xor.b32  	%r335, %r335, %r258;
	ld.global.u32 	%r259, [%rd6+152];
	xor.b32  	%r334, %r334, %r259;
	ld.global.u32 	%r260, [%rd6+156];
	xor.b32  	%r333, %r333, %r260;
$L__BB2_23:
	and.b32  	%r262, %r203, 256;
	setp.eq.s32 	%p13, %r262, 0;
	@%p13 bra 	$L__BB2_25;
	ld.global.u32 	%r263, [%rd6+160];
	xor.b32  	%r337, %r337, %r263;
	ld.global.u32 	%r264, [%rd6+164];
	xor.b32  	%r336, %r336, %r264;
	ld.global.u32 	%r265, [%rd6+168];
	xor.b32  	%r335, %r335, %r265;
	ld.global.u32 	%r266, [%rd6+172];
	xor.b32  	%r334, %r334, %r266;
	ld.global.u32 	%r267, [%rd6+176];
	xor.b32  	%r333, %r333, %r267;
$L__BB2_25:
	and.b32  	%r269, %r203, 512;
	setp.eq.s32 	%p14, %r269, 0;
	@%p14 bra 	$L__BB2_27;
	ld.global.u32 	%r270, [%rd6+180];
	xor.b32  	%r337, %r337, %r270;
	ld.global.u32 	%r271, [%rd6+184];
	xor.b32  	%r336, %r336, %r271;
	ld.global.u32 	%r272, [%rd6+188];
	xor.b32  	%r335, %r335, %r272;
	ld.global.u32 	%r273, [%rd6+192];
	xor.b32  	%r334, %r334, %r273;
	ld.global.u32 	%r274, [%rd6+196];
	xor.b32  	%r333, %r333, %r274;
$L__BB2_27:
	and.b32  	%r276, %r203, 1024;
	setp.eq.s32 	%p15, %r276, 0;
	@%p15 bra 	$L__BB2_29;
	ld.global.u32 	%r277, [%rd6+200];
	xor.b32  	%r337, %r337, %r277;
	ld.global.u32 	%r278, [%rd6+204];
	xor.b32  	%r336, %r336, %r278;
	ld.global.u32 	%r279, [%rd6+208];
	xor.b32  	%r335, %r335, %r279;
	ld.global.u32 	%r280, [%rd6+212];
	xor.b32  	%r334, %r334, %r280;
	ld.global.u32 	%r281, [%rd6+216];
	xor.b32  	%r333, %r333, %r281;
$L__BB2_29:
	and.b32  	%r283, %r203, 2048;
	setp.eq.s32 	%p16, %r283, 0;
	@%p16 bra 	$L__BB2_31;
	ld.global.u32 	%r284, [%rd6+220];
	xor.b32  	%r337, %r337, %r284;
	ld.global.u32 	%r285, [%rd6+224];
	xor.b32  	%r336, %r336, %r285;
	ld.global.u32 	%r286, [%rd6+228];
	xor.b32  	%r335, %r335, %r286;
	ld.global.u32 	%r287, [%rd6+232];
	xor.b32  	%r334, %r334, %r287;
	ld.global.u32 	%r288, [%rd6+236];
	xor.b32  	%r333, %r333, %r288;
$L__BB2_31:
	and.b32  	%r290, %r203, 4096;
	setp.eq.s32 	%p17, %r290, 0;
	@%p17 bra 	$L__BB2_33;
	ld.global.u32 	%r291, [%rd6+240];
	xor.b32  	%r337, %r337, %r291;
	ld.global.u32 	%r292, [%rd6+244];
	xor.b32  	%r336, %r336, %r292;
	ld.global.u32 	%r293, [%rd6+248];
	xor.b32  	%r335, %r335, %r293;
	ld.global.u32 	%r294, [%rd6+252];
	xor.b32  	%r334, %r334, %r294;
	ld.global.u32 	%r295, [%rd6+256];
	xor.b32  	%r333, %r333, %r295;
$L__BB2_33:
	and.b32  	%r297, %r203, 8192;
	setp.eq.s32 	%p18, %r297, 0;
	@%p18 bra 	$L__BB2_35;
	ld.global.u32 	%r298, [%rd6+260];
	xor.b32  	%r337, %r337, %r298;
	ld.global.u32 	%r299, [%rd6+264];
	xor.b32  	%r336, %r336, %r299;
	ld.global.u32 	%r300, [%rd6+268];
	xor.b32  	%r335, %r335, %r300;
	ld.global.u32 	%r301, [%rd6+272];
	xor.b32  	%r334, %r334, %r301;
	ld.global.u32 	%r302, [%rd6+276];
	xor.b32  	%r333, %r333, %r302;
$L__BB2_35:
	and.b32  	%r304, %r203, 16384;
	setp.eq.s32 	%p19, %r304, 0;
	@%p19 bra 	$L__BB2_37;
	ld.global.u32 	%r305, [%rd6+280];
	xor.b32  	%r337, %r337, %r305;
	ld.global.u32 	%r306, [%rd6+284];
	xor.b32  	%r336, %r336, %r306;
	ld.global.u32 	%r307, [%rd6+288];
	xor.b32  	%r335, %r335, %r307;
	ld.global.u32 	%r308, [%rd6+292];
	xor.b32  	%r334, %r334, %r308;
	ld.global.u32 	%r309, [%rd6+296];
	xor.b32  	%r333, %r333, %r309;
$L__BB2_37:
	and.b32  	%r311, %r203, 32768;
	setp.eq.s32 	%p20, %r311, 0;
	@%p20 bra 	$L__BB2_39;
	ld.global.u32 	%r312, [%rd6+300];
	xor.b32  	%r337, %r337, %r312;
	ld.global.u32 	%r313, [%rd6+304];
	xor.b32  	%r336, %r336, %r313;
	ld.global.u32 	%r314, [%rd6+308];
	xor.b32  	%r335, %r335, %r314;
	ld.global.u32 	%r315, [%rd6+312];
	xor.b32  	%r334, %r334, %r315;
	ld.global.u32 	%r316, [%rd6+316];
	xor.b32  	%r333, %r333, %r316;
$L__BB2_39:
	add.s32 	%r332, %r332, 16;
	setp.ne.s32 	%p21, %r332, 32;
	@%p21 bra 	$L__BB2_7;
	mad.lo.s32 	%r317, %r326, -31, %r12;
	add.s32 	%r326, %r317, 1;
	setp.ne.s32 	%p22, %r326, 5;
	@%p22 bra 	$L__BB2_6;
	st.global.u32 	[%rd2+4], %r337;
	st.global.u32 	[%rd2+8], %r336;
	st.global.u32 	[%rd2+12], %r335;
	st.global.u32 	[%rd2+16], %r334;
	st.global.u32 	[%rd2+20], %r333;
	add.s32 	%r320, %r320, 1;
	setp.lt.u32 	%p23, %r320, %r3;
	@%p23 bra 	$L__BB2_5;
$L__BB2_42:
	shr.u64 	%rd7, %rd18, 2;
	add.s32 	%r319, %r319, 1;
	setp.gt.u64 	%p24, %rd18, 3;
	mov.u64 	%rd18, %rd7;
	@%p24 bra 	$L__BB2_3;
$L__BB2_43:
	mov.b32 	%r318, 0;
	st.global.v2.u32 	[%rd2+24], {%r318, %r318};
	st.global.u32 	[%rd2+32], %r318;
	mov.b64 	%rd17, 0;
	st.global.u64 	[%rd2+40], %rd17;
$L__BB2_44:
	ret;

}


// ===== COMPILED SASS (sm_100) =====

	.target	sm_100

	.elftype	@"ET_EXEC"


//--------------------- .note.nv.tkinfo           --------------------------
	.section	.note.nv.tkinfo,"",@"SHT_NOTE"
	.sectionflags	@"SHF_NOTE_NV_TKINFO"
	.tkinfo
        /*0018*/ 	.word	0x00000002
        /*0030*/ 	.string	""
        /*0030*/ 	.string	"ptxas"
        /*0030*/ 	.string	"Cuda compilation tools, release 13.0, V13.0.88"
        /*0030*/ 	.string	"Build cuda_13.0.r13.0/compiler.36424714_0"
        /*0030*/ 	.string	"-arch sm_100 -m 64 "



//--------------------- .note.nv.cuinfo           --------------------------
	.section	.note.nv.cuinfo,"",@"SHT_NOTE"
	.sectionflags	@"SHF_NOTE_NV_CUINFO"
        /*0018*/ 	.short	0x0002
        /*001a*/ 	.short	0x0064
        /*001c*/ 	.short	0x0082
	.zero		2


//--------------------- .nv.info                  --------------------------
	.section	.nv.info,"",@"SHT_CUDA_INFO"
	.align	4


	//----- nvinfo : EIATTR_REGCOUNT
	.align		4
        /*0000*/ 	.byte	0x04, 0x2f
        /*0002*/ 	.short	(.L_10 - .L_9)
	.align		4
.L_9:
        /*0004*/ 	.word	index@(_Z14mc_step_kernelP6float3S0_PiP17curandStateXORWOWfff)
        /*0008*/ 	.word	0x0000002e


	//----- nvinfo : EIATTR_FRAME_SIZE
	.align		4
.L_10:
        /*000c*/ 	.byte	0x04, 0x11
        /*000e*/ 	.short	(.L_12 - .L_11)
	.align		4
.L_11:
        /*0010*/ 	.word	index@($__internal_1_$__cuda_sm20_rcp_rn_f32_slowpath)
        /*0014*/ 	.word	0x00000000


	//----- nvinfo : EIATTR_FRAME_SIZE
	.align		4
.L_12:
        /*0018*/ 	.byte	0x04, 0x11
        /*001a*/ 	.short	(.L_14 - .L_13)
	.align		4
.L_13:
        /*001c*/ 	.word	index@(_Z14mc_step_kernelP6float3S0_PiP17curandStateXORWOWfff)
        /*0020*/ 	.word	0x00000000


	//----- nvinfo : EIATTR_REGCOUNT
	.align		4
.L_14:
        /*0024*/ 	.byte	0x04, 0x2f
        /*0026*/ 	.short	(.L_16 - .L_15)
	.align		4
.L_15:
        /*0028*/ 	.word	index@(_Z20compute_total_energyP6float3Pff)
        /*002c*/ 	.word	0x00000016


	//----- nvinfo : EIATTR_FRAME_SIZE
	.align		4
.L_16:
        /*0030*/ 	.byte	0x04, 0x11
        /*0032*/ 	.short	(.L_18 - .L_17)
	.align		4
.L_17:
        /*0034*/ 	.word	index@($__internal_0_$__cuda_sm20_rcp_rn_f32_slowpath)
        /*0038*/ 	.word	0x00000000


	//----- nvinfo : EIATTR_FRAME_SIZE
	.align		4
.L_18:
        /*003c*/ 	.byte	0x04, 0x11
        /*003e*/ 	.short	(.L_20 - .L_19)
	.align		4
.L_19:
        /*0040*/ 	.word	index@(_Z20compute_total_energyP6float3Pff)
        /*0044*/ 	.word	0x00000000


	//----- nvinfo : EIATTR_REGCOUNT
	.align		4
.L_20:
        /*0048*/ 	.byte	0x04, 0x2f
        /*004a*/ 	.short	(.L_22 - .L_21)
	.align		4
.L_21:
        /*004c*/ 	.word	index@(_Z9setup_rngP17curandStateXORWOWm)
        /*0050*/ 	.word	0x0000001f


	//----- nvinfo : EIATTR_FRAME_SIZE
	.align		4
.L_22:
        /*0054*/ 	.byte	0x04, 0x11
        /*0056*/ 	.short	(.L_24 - .L_23)
	.align		4
.L_23:
        /*0058*/ 	.word	index@(_Z9setup_rngP17curandStateXORWOWm)
        /*005c*/ 	.word	0x00000000


	//----- nvinfo : EIATTR_MIN_STACK_SIZE
	.align		4
.L_24:
        /*0060*/ 	.byte	0x04, 0x12
        /*0062*/ 	.short	(.L_26 - .L_25)
	.align		4
.L_25:
        /*0064*/ 	.word	index@(_Z9setup_rngP17curandStateXORWOWm)
        /*0068*/ 	.word	0x00000000


	//----- nvinfo : EIATTR_MIN_STACK_SIZE
	.align		4
.L_26:
        /*006c*/ 	.byte	0x04, 0x12
        /*006e*/ 	.short	(.L_28 - .L_27)
	.align		4
.L_27:
        /*0070*/ 	.word	index@(_Z20compute_total_energyP6float3Pff)
        /*0074*/ 	.word	0x00000000


	//----- nvinfo : EIATTR_MIN_STACK_SIZE
	.align		4
.L_28:
        /*0078*/ 	.byte	0x04, 0x12
        /*007a*/ 	.short	(.L_30 - .L_29)
	.align		4
.L_29:
        /*007c*/ 	.word	index@(_Z14mc_step_kernelP6float3S0_PiP17curandStateXORWOWfff)
        /*0080*/ 	.word	0x00000000
.L_30:


//--------------------- .nv.compat                --------------------------
	.section	.nv.compat,"",@"SHT_CUDA_COMPAT_INFO"
	.align	4
        /*0000*/ 	.byte	0x02, 0x09, 0x00, 0x00, 0x02, 0x02, 0x01, 0x00, 0x02, 0x05, 0x05, 0x00, 0x03, 0x07, 0x01, 0x01
        /*0010*/ 	.byte	0x02, 0x03, 0x00, 0x00, 0x02, 0x06, 0x01, 0x00, 0x04, 0x0b, 0x08, 0x00, 0x01, 0x00, 0x00, 0x00
        /*0020*/ 	.byte	0x00, 0x00, 0x00, 0x00


//--------------------- .nv.info._Z9setup_rngP17curandStateXORWOWm --------------------------
	.section	.nv.info._Z9setup_rngP17curandStateXORWOWm,"",@"SHT_CUDA_INFO"
	.sectionflags	@""
	.align	4


	//----- nvinfo : EIATTR_CUDA_API_VERSION
	.align		4
        /*0000*/ 	.byte	0x04, 0x37
        /*0002*/ 	.short	(.L_32 - .L_31)
.L_31:
        /*0004*/ 	.word	0x00000082


	//----- nvinfo : EIATTR_KPARAM_INFO
	.align		4
.L_32:
        /*0008*/ 	.byte	0x04, 0x17
        /*000a*/ 	.short	(.L_34 - .L_33)
.L_33:
        /*000c*/ 	.word	0x00000000
        /*0010*/ 	.short	0x0001
        /*0012*/ 	.short	0x0008
        /*0014*/ 	.byte	0x00, 0xf0, 0x21, 0x00


	//----- nvinfo : EIATTR_KPARAM_INFO
	.align		4
.L_34:
        /*0018*/ 	.byte	0x04, 0x17
        /*001a*/ 	.short	(.L_36 - .L_35)
.L_35:
        /*001c*/ 	.word	0x00000000
        /*0020*/ 	.short	0x0000
        /*0022*/ 	.short	0x0000
        /*0024*/ 	.byte	0x00, 0xf5, 0x21, 0x00


	//----- nvinfo : EIATTR_SPARSE_MMA_MASK
	.align		4
.L_36:
        /*0028*/ 	.byte	0x03, 0x50
        /*002a*/ 	.short	0x0000


	//----- nvinfo : EIATTR_MAXREG_COUNT
	.align		4
        /*002c*/ 	.byte	0x03, 0x1b
        /*002e*/ 	.short	0x00ff


	//----- nvinfo : EIATTR_MERCURY_ISA_VERSION
	.align		4
        /*0030*/ 	.byte	0x03, 0x5f
        /*0032*/ 	.short	0x0101


	//----- nvinfo : EIATTR_VRC_CTA_INIT_COUNT
	.align		4
        /*0034*/ 	.byte	0x02, 0x4a
	.zero		1
	.zero		1


	//----- nvinfo : EIATTR_EXIT_INSTR_OFFSETS
	.align		4
        /*0038*/ 	.byte	0x04, 0x1c
        /*003a*/ 	.short	(.L_38 - .L_37)


	//   ....[0]....
.L_37:
        /*003c*/ 	.word	0x00000060


	//   ....[1]....
        /*0040*/ 	.word	0x00000ef0


	//----- nvinfo : EIATTR_CRS_STACK_SIZE
	.align		4
.L_38:
        /*0044*/ 	.byte	0x04, 0x1e
        /*0046*/ 	.short	(.L_40 - .L_39)
.L_39:
        /*0048*/ 	.word	0x00000000


	//----- nvinfo : EIATTR_CBANK_PARAM_SIZE
	.align		4
.L_40:
        /*004c*/ 	.byte	0x03, 0x19
        /*004e*/ 	.short	0x0010


	//----- nvinfo : EIATTR_PARAM_CBANK
	.align		4
        /*0050*/ 	.byte	0x04, 0x0a
        /*0052*/ 	.short	(.L_42 - .L_41)
	.align		4
.L_41:
        /*0054*/ 	.word	index@(.nv.constant0._Z9setup_rngP17curandStateXORWOWm)
        /*0058*/ 	.short	0x0380
        /*005a*/ 	.short	0x0010


	//----- nvinfo : EIATTR_SW_WAR
	.align		4
.L_42:
        /*005c*/ 	.byte	0x04, 0x36
        /*005e*/ 	.short	(.L_44 - .L_43)
.L_43:
        /*0060*/ 	.word	0x00000008
.L_44:


//--------------------- .nv.info._Z20compute_total_energyP6float3Pff --------------------------
	.section	.nv.info._Z20compute_total_energyP6float3Pff,"",@"SHT_CUDA_INFO"
	.sectionflags	@""
	.align	4


	//----- nvinfo : EIATTR_CUDA_API_VERSION
	.align		4
        /*0000*/ 	.byte	0x04, 0x37
        /*0002*/ 	.short	(.L_46 - .L_45)
.L_45:
        /*0004*/ 	.word	0x00000082


	//----- nvinfo : EIATTR_KPARAM_INFO
	.align		4
.L_46:
        /*0008*/ 	.byte	0x04, 0x17
        /*000a*/ 	.short	(.L_48 - .L_47)
.L_47:
        /*000c*/ 	.word	0x00000000
        /*0010*/ 	.short	0x0002
        /*0012*/ 	.short	0x0010
        /*0014*/ 	.byte	0x00, 0xf0, 0x11, 0x00


	//----- nvinfo : EIATTR_KPARAM_INFO
	.align		4
.L_48:
        /*0018*/ 	.byte	0x04, 0x17
        /*001a*/ 	.short	(.L_50 - .L_49)
.L_49:
        /*001c*/ 	.word	0x00000000
        /*0020*/ 	.short	0x0001
        /*0022*/ 	.short	0x0008
        /*0024*/ 	.byte	0x00, 0xf5, 0x21, 0x00


	//----- nvinfo : EIATTR_KPARAM_INFO
	.align		4
.L_50:
        /*0028*/ 	.byte	0x04, 0x17
        /*002a*/ 	.short	(.L_52 - .L_51)
.L_51:
        /*002c*/ 	.word	0x00000000
        /*0030*/ 	.short	0x0000
        /*0032*/ 	.short	0x0000
        /*0034*/ 	.byte	0x00, 0xf5, 0x21, 0x00


	//----- nvinfo : EIATTR_SPARSE_MMA_MASK
	.align		4
.L_52:
        /*0038*/ 	.byte	0x03, 0x50
        /*003a*/ 	.short	0x0000


	//----- nvinfo : EIATTR_MAXREG_COUNT
	.align		4
        /*003c*/ 	.byte	0x03, 0x1b
        /*003e*/ 	.short	0x00ff


	//----- nvinfo : EIATTR_MERCURY_ISA_VERSION
	.align		4
        /*0040*/ 	.byte	0x03, 0x5f
        /*0042*/ 	.short	0x0101


	//----- nvinfo : EIATTR_VRC_CTA_INIT_COUNT
	.align		4
        /*0044*/ 	.byte	0x02, 0x4a
	.zero		1
	.zero		1


	//----- nvinfo : EIATTR_EXIT_INSTR_OFFSETS
	.align		4
        /*0048*/ 	.byte	0x04, 0x1c
        /*004a*/ 	.short	(.L_54 - .L_53)


	//   ....[0]....
.L_53:
        /*004c*/ 	.word	0x00000060


	//   ....[1]....
        /*0050*/ 	.word	0x000009d0


	//----- nvinfo : EIATTR_CRS_STACK_SIZE
	.align		4
.L_54:
        /*0054*/ 	.byte	0x04, 0x1e
        /*0056*/ 	.short	(.L_56 - .L_55)
.L_55:
        /*0058*/ 	.word	0x00000000


	//----- nvinfo : EIATTR_CBANK_PARAM_SIZE
	.align		4
.L_56:
        /*005c*/ 	.byte	0x03, 0x19
        /*005e*/ 	.short	0x0014


	//----- nvinfo : EIATTR_PARAM_CBANK
	.align		4
        /*0060*/ 	.byte	0x04, 0x0a
        /*0062*/ 	.short	(.L_58 - .L_57)
	.align		4
.L_57:
        /*0064*/ 	.word	index@(.nv.constant0._Z20compute_total_energyP6float3Pff)
        /*0068*/ 	.short	0x0380
        /*006a*/ 	.short	0x0014


	//----- nvinfo : EIATTR_SW_WAR
	.align		4
.L_58:
        /*006c*/ 	.byte	0x04, 0x36
        /*006e*/ 	.short	(.L_60 - .L_59)
.L_59:
        /*0070*/ 	.word	0x00000008
.L_60:


//--------------------- .nv.info._Z14mc_step_kernelP6float3S0_PiP17curandStateXORWOWfff --------------------------
	.section	.nv.info._Z14mc_step_kernelP6float3S0_PiP17curandStateXORWOWfff,"",@"SHT_CUDA_INFO"
	.sectionflags	@""
	.align	4


	//----- nvinfo : EIATTR_CUDA_API_VERSION
	.align		4
        /*0000*/ 	.byte	0x04, 0x37
        /*0002*/ 	.short	(.L_62 - .L_61)
.L_61:
        /*0004*/ 	.word	0x00000082


	//----- nvinfo : EIATTR_KPARAM_INFO
	.align		4
.L_62:
        /*0008*/ 	.byte	0x04, 0x17
        /*000a*/ 	.short	(.L_64 - .L_63)
.L_63:
        /*000c*/ 	.word	0x00000000
        /*0010*/ 	.short	0x0006
        /*0012*/ 	.short	0x0028
        /*0014*/ 	.byte	0x00, 0xf0, 0x11, 0x00


	//----- nvinfo : EIATTR_KPARAM_INFO
	.align		4
.L_64:
        /*0018*/ 	.byte	0x04, 0x17
        /*001a*/ 	.short	(.L_66 - .L_65)
.L_65:
        /*001c*/ 	.word	0x00000000
        /*0020*/ 	.short	0x0005
        /*0022*/ 	.short	0x0024
        /*0024*/ 	.byte	0x00, 0xf0, 0x11, 0x00


	//----- nvinfo : EIATTR_KPARAM_INFO
	.align		4
.L_66:
        /*0028*/ 	.byte	0x04, 0x17
        /*002a*/ 	.short	(.L_68 - .L_67)
.L_67:
        /*002c*/ 	.word	0x00000000
        /*0030*/ 	.short	0x0004
        /*0032*/ 	.short	0x0020
        /*0034*/ 	.byte	0x00, 0xf0, 0x11, 0x00


	//----- nvinfo : EIATTR_KPARAM_INFO
	.align		4
.L_68:
        /*0038*/ 	.byte	0x04, 0x17
        /*003a*/ 	.short	(.L_70 - .L_69)
.L_69:
        /*003c*/ 	.word	0x00000000
        /*0040*/ 	.short	0x0003
        /*0042*/ 	.short	0x0018
        /*0044*/ 	.byte	0x00, 0xf5, 0x21, 0x00


	//----- nvinfo : EIATTR_KPARAM_INFO
	.align		4
.L_70:
        /*0048*/ 	.byte	0x04, 0x17
        /*004a*/ 	.short	(.L_72 - .L_71)
.L_71:
        /*004c*/ 	.word	0x00000000
        /*0050*/ 	.short	0x0002
        /*0052*/ 	.short	0x0010
        /*0054*/ 	.byte	0x00, 0xf5, 0x21, 0x00


	//----- nvinfo : EIATTR_KPARAM_INFO
	.align		4
.L_72:
        /*0058*/ 	.byte	0x04, 0x17
        /*005a*/ 	.short	(.L_74 - .L_73)
.L_73:
        /*005c*/ 	.word	0x00000000
        /*0060*/ 	.short	0x0001
        /*0062*/ 	.short	0x0008
        /*0064*/ 	.byte	0x00, 0xf5, 0x21, 0x00


	//----- nvinfo : EIATTR_KPARAM_INFO
	.align		4
.L_74:
        /*0068*/ 	.byte	0x04, 0x17
        /*006a*/ 	.short	(.L_76 - .L_75)
.L_75:
        /*006c*/ 	.word	0x00000000
        /*0070*/ 	.short	0x0000
        /*0072*/ 	.short	0x0000
        /*0074*/ 	.byte	0x00, 0xf5, 0x21, 0x00


	//----- nvinfo : EIATTR_SPARSE_MMA_MASK
	.align		4
.L_76:
        /*0078*/ 	.byte	0x03, 0x50
        /*007a*/ 	.short	0x0000


	//----- nvinfo : EIATTR_MAXREG_COUNT
	.align		4
        /*007c*/ 	.byte	0x03, 0x1b
        /*007e*/ 	.short	0x00ff


	//----- nvinfo : EIATTR_MERCURY_ISA_VERSION
	.align		4
        /*0080*/ 	.byte	0x03, 0x5f
        /*0082*/ 	.short	0x0101


	//----- nvinfo : EIATTR_VRC_CTA_INIT_COUNT
	.align		4
        /*0084*/ 	.byte	0x02, 0x4a
	.zero		1
	.zero		1


	//----- nvinfo : EIATTR_EXIT_INSTR_OFFSETS
	.align		4
        /*0088*/ 	.byte	0x04, 0x1c
        /*008a*/ 	.short	(.L_78 - .L_77)


	//   ....[0]....
.L_77:
        /*008c*/ 	.word	0x00000060


	//   ....[1]....
        /*0090*/ 	.word	0x00001af0


	//----- nvinfo : EIATTR_CRS_STACK_SIZE
	.align		4
.L_78:
        /*0094*/ 	.byte	0x04, 0x1e
        /*0096*/ 	.short	(.L_80 - .L_79)
.L_79:
        /*0098*/ 	.word	0x00000000


	//----- nvinfo : EIATTR_CBANK_PARAM_SIZE
	.align		4
.L_80:
        /*009c*/ 	.byte	0x03, 0x19
        /*009e*/ 	.short	0x002c


	//----- nvinfo : EIATTR_PARAM_CBANK
	.align		4
        /*00a0*/ 	.byte	0x04, 0x0a
        /*00a2*/ 	.short	(.L_82 - .L_81)
	.align		4
.L_81:
        /*00a4*/ 	.word	index@(.nv.constant0._Z14mc_step_kernelP6float3S0_PiP17curandStateXORWOWfff)
        /*00a8*/ 	.short	0x0380
        /*00aa*/ 	.short	0x002c


	//----- nvinfo : EIATTR_SW_WAR
	.align		4
.L_82:
        /*00ac*/ 	.byte	0x04, 0x36
        /*00ae*/ 	.short	(.L_84 - .L_83)
.L_83:
        /*00b0*/ 	.word	0x00000008
.L_84:


//--------------------- .nv.callgraph             --------------------------
	.section	.nv.callgraph,"",@"SHT_CUDA_CALLGRAPH"
	.align	4
	.sectionentsize	8
	.align		4
        /*0000*/ 	.word	0x00000000
	.align		4
        /*0004*/ 	.word	0xffffffff
	.align		4
        /*0008*/ 	.word	0x00000000
	.align		4
        /*000c*/ 	.word	0xfffffffe
	.align		4
        /*0010*/ 	.word	0x00000000
	.align		4
        /*0014*/ 	.word	0xfffffffd
	.align		4
        /*0018*/ 	.word	0x00000000
	.align		4
        /*001c*/ 	.word	0xfffffffc


//--------------------- .nv.constant4             --------------------------
	.section	.nv.constant4,"a",@progbits
	.align	8
	.align		8
.nv.constant4:
        /*0000*/ 	.dword	precalc_xorwow_matrix
	.align		8
        /*0008*/ 	.dword	precalc_xorwow_offset_matrix
	.align		8
        /*0010*/ 	.dword	mrg32k3aM1
	.align		8
        /*0018*/ 	.dword	mrg32k3aM2
	.align		8
        /*0020*/ 	.dword	mrg32k3aM1SubSeq
	.align		8
        /*0028*/ 	.dword	mrg32k3aM2SubSeq
	.align		8
        /*0030*/ 	.dword	mrg32k3aM1Seq
	.align		8
        /*0038*/ 	.dword	mrg32k3aM2Seq


//--------------------- .nv.constant3             --------------------------
	.section	.nv.constant3,"a",@progbits
	.align	8
.nv.constant3:
	.type		__cr_lgamma_table,@object
	.size		__cr_lgamma_table,(.L_8 - __cr_lgamma_table)
__cr_lgamma_table:
        /*0000*/ 	.byte	0x00, 0x00, 0x00, 0x00, 0x00, 0x00, 0x00, 0x00, 0x00, 0x00, 0x00, 0x00, 0x00, 0x00, 0x00, 0x00
        /*0010*/ 	.byte	0xef, 0x39, 0xfa, 0xfe, 0x42, 0x2e, 0xe6, 0x3f, 0x02, 0x20, 0x2a, 0xfa, 0x0b, 0xab, 0xfc, 0x3f
        /*0020*/ 	.byte	0xf9, 0x2c, 0x92, 0x7c, 0xa7, 0x6c, 0x09, 0x40, 0xc9, 0x79, 0x44, 0x3c, 0x64, 0x26, 0x13, 0x40
        /*0030*/ 	.byte	0xca, 0x01, 0xcf, 0x3a, 0x27, 0x51, 0x1a, 0x40, 0x30, 0xcc, 0x2d, 0xf3, 0xe1, 0x0c, 0x21, 0x40
        /*0040*/ 	.byte	0x0d, 0xb7, 0xfc, 0x82, 0x8e, 0x35, 0x25, 0x40
.L_8:


//--------------------- .text._Z9setup_rngP17curandStateXORWOWm --------------------------
	.section	.text._Z9setup_rngP17curandStateXORWOWm,"ax",@progbits
	.align	128
        .global         _Z9setup_rngP17curandStateXORWOWm
        .type           _Z9setup_rngP17curandStateXORWOWm,@function
        .size           _Z9setup_rngP17curandStateXORWOWm,(.L_x_110 - _Z9setup_rngP17curandStateXORWOWm)
        .other          _Z9setup_rngP17curandStateXORWOWm,@"STO_CUDA_ENTRY STV_DEFAULT"
_Z9setup_rngP17curandStateXORWOWm:
.text._Z9setup_rngP17curandStateXORWOWm:
[----:B------:R-:W-:Y:S01]  /*0000*/  LDC R1, c[0x0][0x37c] ;  /* 0x0000df00ff017b82 */ /* 0x000fe20000000800 */
[----:B------:R-:W0:Y:S07]  /*0010*/  S2R R0, SR_TID.X ;  /* 0x0000000000007919 */ /* 0x000e2e0000002100 */
[----:B------:R-:W0:Y:S08]  /*0020*/  S2UR UR4, SR_CTAID.X ;  /* 0x00000000000479c3 */ /* 0x000e300000002500 */
[----:B------:R-:W0:Y:S02]  /*0030*/  LDC R13, c[0x0][0x360] ;  /* 0x0000d800ff0d7b82 */ /* 0x000e240000000800 */
[----:B0-----:R-:W-:-:S05]  /*0040*/  IMAD R13, R13, UR4, R0 ;  /* 0x000000040d0d7c24 */ /* 0x001fca000f8e0200 */
[----:B------:R-:W-:-:S13]  /*0050*/  ISETP.GT.AND P0, PT, R13, 0x5db, PT ;  /* 0x000005db0d00780c */ /* 0x000fda0003f04270 */
[----:B------:R-:W-:Y:S05]  /*0060*/  @P0 EXIT ;  /* 0x000000000000094d */ /* 0x000fea0003800000 */
[----:B------:R-:W0:Y:S01]  /*0070*/  LDC.64 R2, c[0x0][0x388] ;  /* 0x0000e200ff027b82 */ /* 0x000e220000000a00 */
[----:B------:R-:W1:Y:S01]  /*0080*/  LDCU.64 UR4, c[0x0][0x358] ;  /* 0x00006b00ff0477ac */ /* 0x000e620008000a00 */
[----:B------:R-:W-:Y:S01]  /*0090*/  ISETP.NE.AND P0, PT, R13, RZ, PT ;  /* 0x000000ff0d00720c */ /* 0x000fe20003f05270 */
[----:B------:R-:W-:Y:S05]  /*00a0*/  BSSY.RECONVERGENT B0, `(.L_x_0) ;  /* 0x00000e1000007945 */ /* 0x000fea0003800200 */
[----:B------:R-:W2:Y:S01]  /*00b0*/  LDC.64 R6, c[0x0][0x380] ;  /* 0x0000e000ff067b82 */ /* 0x000ea20000000a00 */
[----:B0-----:R-:W-:Y:S02]  /*00c0*/  LOP3.LUT R0, R2, 0xaad26b49, RZ, 0x3c, !PT ;  /* 0xaad26b4902007812 */ /* 0x001fe400078e3cff */
[----:B------:R-:W-:-:S03]  /*00d0*/  LOP3.LUT R2, R3, 0xf7dcefdd, RZ, 0x3c, !PT ;  /* 0xf7dcefdd03027812 */ /* 0x000fc600078e3cff */
[----:B------:R-:W-:Y:S02]  /*00e0*/  IMAD R0, R0, 0x4182bed5, RZ ;  /* 0x4182bed500007824 */ /* 0x000fe400078e02ff */
[----:B------:R-:W-:Y:S02]  /*00f0*/  IMAD R3, R2, -0x658354e5, RZ ;  /* 0x9a7cab1b02037824 */ /* 0x000fe400078e02ff */
[----:B--2---:R-:W-:Y:S01]  /*0100*/  IMAD.WIDE R6, R13, 0x30, R6 ;  /* 0x000000300d067825 */ /* 0x004fe200078e0206 */
[C---:B------:R-:W-:Y:S02]  /*0110*/  LOP3.LUT R8, R0.reuse, 0x159a55e5, RZ, 0x3c, !PT ;  /* 0x159a55e500087812 */ /* 0x040fe400078e3cff */
[C---:B------:R-:W-:Y:S01]  /*0120*/  IADD3 R4, PT, PT, R0.reuse, 0x64f0c9, R3 ;  /* 0x0064f0c900047810 */ /* 0x040fe20007ffe003 */
[C---:B------:R-:W-:Y:S01]  /*0130*/  VIADD R5, R0.reuse, 0x75bcd15 ;  /* 0x075bcd1500057836 */ /* 0x040fe20000000000 */
[----:B------:R-:W-:Y:S01]  /*0140*/  LOP3.LUT R10, R3, 0x5491333, RZ, 0x3c, !PT ;  /* 0x05491333030a7812 */ /* 0x000fe200078e3cff */
[----:B------:R-:W-:-:S02]  /*0150*/  VIADD R11, R0, 0x583f19 ;  /* 0x00583f19000b7836 */ /* 0x000fc40000000000 */
[----:B------:R-:W-:Y:S01]  /*0160*/  VIADD R9, R3, 0x1f123bb5 ;  /* 0x1f123bb503097836 */ /* 0x000fe20000000000 */
[----:B-1----:R0:W-:Y:S04]  /*0170*/  STG.E.64 desc[UR4][R6.64], R4 ;  /* 0x0000000406007986 */ /* 0x0021e8000c101b04 */
[----:B------:R0:W-:Y:S04]  /*0180*/  STG.E.64 desc[UR4][R6.64+0x8], R8 ;  /* 0x0000080806007986 */ /* 0x0001e8000c101b04 */
[----:B------:R0:W-:Y:S01]  /*0190*/  STG.E.64 desc[UR4][R6.64+0x10], R10 ;  /* 0x0000100a06007986 */ /* 0x0001e2000c101b04 */
[----:B------:R-:W-:Y:S05]  /*01a0*/  @!P0 BRA `(.L_x_1) ;  /* 0x0000000c00408947 */ /* 0x000fea0003800000 */
[----:B------:R-:W-:Y:S01]  /*01b0*/  SHF.R.S32.HI R0, RZ, 0x1f, R13 ;  /* 0x0000001fff007819 */ /* 0x000fe2000001140d */
[----:B------:R-:W-:-:S07]  /*01c0*/  IMAD.MOV.U32 R12, RZ, RZ, RZ ;  /* 0x000000ffff0c7224 */ /* 0x000fce00078e00ff */
.L_x_7:
[----:B-1----:R-:W-:Y:S01]  /*01d0*/  LOP3.LUT R2, R13, 0x3, RZ, 0xc0, !PT ;  /* 0x000000030d027812 */ /* 0x002fe200078ec0ff */
[----:B------:R-:W-:Y:S03]  /*01e0*/  BSSY.RECONVERGENT B1, `(.L_x_2) ;  /* 0x00000c6000017945 */ /* 0x000fe60003800200 */
[----:B------:R-:W-:-:S04]  /*01f0*/  ISETP.NE.U32.AND P0, PT, R2, RZ, PT ;  /* 0x000000ff0200720c */ /* 0x000fc80003f05070 */
[----:B------:R-:W-:-:S13]  /*0200*/  ISETP.NE.AND.EX P0, PT, RZ, RZ, PT, P0 ;  /* 0x000000ffff00720c */ /* 0x000fda0003f05300 */
[----:B------:R-:W-:Y:S05]  /*0210*/  @!P0 BRA `(.L_x_3) ;  /* 0x0000000c00088947 */ /* 0x000fea0003800000 */
[----:B0-----:R-:W0:Y:S01]  /*0220*/  LDC.64 R8, c[0x4][RZ] ;  /* 0x01000000ff087b82 */ /* 0x001e220000000a00 */
[----:B------:R-:W-:Y:S02]  /*0230*/  IMAD.MOV.U32 R14, RZ, RZ, RZ ;  /* 0x000000ffff0e7224 */ /* 0x000fe400078e00ff */
[----:B0-----:R-:W-:-:S07]  /*0240*/  IMAD.WIDE.U32 R8, R12, 0xc80, R8 ;  /* 0x00000c800c087825 */ /* 0x001fce00078e0008 */
.L_x_6:
[----:B-1----:R-:W-:Y:S01]  /*0250*/  IMAD.MOV.U32 R15, RZ, RZ, RZ ;  /* 0x000000ffff0f7224 */ /* 0x002fe200078e00ff */
[----:B------:R-:W-:Y:S01]  /*0260*/  CS2R R2, SRZ ;  /* 0x0000000000027805 */ /* 0x000fe2000001ff00 */
[----:B------:R-:W-:Y:S01]  /*0270*/  IMAD.MOV.U32 R17, RZ, RZ, RZ ;  /* 0x000000ffff117224 */ /* 0x000fe200078e00ff */
[----:B------:R-:W-:-:S07]  /*0280*/  CS2R R4, SRZ ;  /* 0x0000000000047805 */ /* 0x000fce000001ff00 */
.L_x_5:
[----:B------:R-:W-:-:S05]  /*0290*/  IMAD.WIDE.U32 R10, R17, 0x4, R6 ;  /* 0x00000004110a7825 */ /* 0x000fca00078e0006 */
[----:B------:R0:W5:Y:S01]  /*02a0*/  LDG.E R16, desc[UR4][R10.64+0x4] ;  /* 0x000004040a107981 */ /* 0x000162000c1e1900 */
[----:B------:R-:W-:-:S07]  /*02b0*/  IMAD.MOV.U32 R19, RZ, RZ, RZ ;  /* 0x000000ffff137224 */ /* 0x000fce00078e00ff */
.L_x_4:
[----:B-----5:R-:W-:Y:S01]  /*02c0*/  SHF.R.U32.HI R24, RZ, R19, R16 ;  /* 0x00000013ff187219 */ /* 0x020fe20000011610 */
[----:B0-----:R-:W-:-:S03]  /*02d0*/  IMAD.SHL.U32 R10, R17, 0x20, RZ ;  /* 0x00000020110a7824 */ /* 0x001fc600078e00ff */
[----:B------:R-:W-:Y:S01]  /*02e0*/  LOP3.LUT R11, R24, 0x1, RZ, 0xc0, !PT ;  /* 0x00000001180b7812 */ /* 0x000fe200078ec0ff */
[----:B------:R-:W-:-:S03]  /*02f0*/  IMAD.IADD R10, R10, 0x1, R19 ;  /* 0x000000010a0a7824 */ /* 0x000fc600078e0213 */
[----:B------:R-:W-:Y:S01]  /*0300*/  ISETP.NE.U32.AND P0, PT, R11, 0x1, PT ;  /* 0x000000010b00780c */ /* 0x000fe20003f05070 */
[----:B------:R-:W-:-:S03]  /*0310*/  IMAD R11, R10, 0x5, RZ ;  /* 0x000000050a0b7824 */ /* 0x000fc600078e02ff */
[----:B------:R-:W-:Y:S01]  /*0320*/  R2P PR, R24, 0x7e ;  /* 0x0000007e18007804 */ /* 0x000fe20000000000 */
[----:B------:R-:W-:-:S08]  /*0330*/  IMAD.WIDE.U32 R10, R11, 0x4, R8 ;  /* 0x000000040b0a7825 */ /* 0x000fd000078e0008 */
[----:B------:R-:W2:Y:S04]  /*0340*/  @!P0 LDG.E R18, desc[UR4][R10.64] ;  /* 0x000000040a128981 */ /* 0x000ea8000c1e1900 */
[----:B------:R-:W3:Y:S04]  /*0350*/  @!P0 LDG.E R20, desc[UR4][R10.64+0x10] ;  /* 0x000010040a148981 */ /* 0x000ee8000c1e1900 */
[----:B------:R-:W4:Y:S04]  /*0360*/  @P1 LDG.E R22, desc[UR4][R10.64+0x14] ;  /* 0x000014040a161981 */ /* 0x000f28000c1e1900 */
[----:B------:R-:W4:Y:S04]  /*0370*/  @P2 LDG.E R26, desc[UR4][R10.64+0x28] ;  /* 0x000028040a1a2981 */ /* 0x000f28000c1e1900 */
[----:B------:R-:W4:Y:S04]  /*0380*/  @!P0 LDG.E R21, desc[UR4][R10.64+0x4] ;  /* 0x000004040a158981 */ /* 0x000f28000c1e1900 */
[----:B------:R-:W4:Y:S04]  /*0390*/  @!P0 LDG.E R23, desc[UR4][R10.64+0xc] ;  /* 0x00000c040a178981 */ /* 0x000f28000c1e1900 */
[----:B------:R-:W4:Y:S04]  /*03a0*/  @P1 LDG.E R25, desc[UR4][R10.64+0x18] ;  /* 0x000018040a191981 */ /* 0x000f28000c1e1900 */
[----:B------:R-:W4:Y:S04]  /*03b0*/  @P3 LDG.E R28, desc[UR4][R10.64+0x3c] ;  /* 0x00003c040a1c3981 */ /* 0x000f28000c1e1900 */
[----:B------:R-:W4:Y:S01]  /*03c0*/  @P6 LDG.E R27, desc[UR4][R10.64+0x7c] ;  /* 0x00007c040a1b6981 */ /* 0x000f22000c1e1900 */
[----:B--2---:R-:W-:-:S03]  /*03d0*/  @!P0 LOP3.LUT R15, R15, R18, RZ, 0x3c, !PT ;  /* 0x000000120f0f8212 */ /* 0x004fc600078e3cff */
[----:B------:R-:W2:Y:S01]  /*03e0*/  @!P0 LDG.E R18, desc[UR4][R10.64+0x8] ;  /* 0x000008040a128981 */ /* 0x000ea2000c1e1900 */
[----:B---3--:R-:W-:-:S03]  /*03f0*/  @!P0 LOP3.LUT R3, R3, R20, RZ, 0x3c, !PT ;  /* 0x0000001403038212 */ /* 0x008fc600078e3cff */
[----:B------:R-:W3:Y:S01]  /*0400*/  @P1 LDG.E R20, desc[UR4][R10.64+0x24] ;  /* 0x000024040a141981 */ /* 0x000ee2000c1e1900 */
[----:B----4-:R-:W-:-:S03]  /*0410*/  @P1 LOP3.LUT R15, R15, R22, RZ, 0x3c, !PT ;  /* 0x000000160f0f1212 */ /* 0x010fc600078e3cff */
[----:B------:R-:W4:Y:S01]  /*0420*/  @P2 LDG.E R22, desc[UR4][R10.64+0x38] ;  /* 0x000038040a162981 */ /* 0x000f22000c1e1900 */
[----:B------:R-:W-:-:S03]  /*0430*/  @P2 LOP3.LUT R15, R15, R26, RZ, 0x3c, !PT ;  /* 0x0000001a0f0f2212 */ /* 0x000fc600078e3cff */
[----:B------:R-:W4:Y:S01]  /*0440*/  @P4 LDG.E R26, desc[UR4][R10.64+0x50] ;  /* 0x000050040a1a4981 */ /* 0x000f22000c1e1900 */
[----:B------:R-:W-:-:S03]  /*0450*/  @!P0 LOP3.LUT R4, R4, R21, RZ, 0x3c, !PT ;  /* 0x0000001504048212 */ /* 0x000fc600078e3cff */
[----:B------:R-:W4:Y:S01]  /*0460*/  @P1 LDG.E R21, desc[UR4][R10.64+0x20] ;  /* 0x000020040a151981 */ /* 0x000f22000c1e1900 */
[----:B------:R-:W-:-:S03]  /*0470*/  @!P0 LOP3.LUT R2, R2, R23, RZ, 0x3c, !PT ;  /* 0x0000001702028212 */ /* 0x000fc600078e3cff */
[----:B------:R-:W4:Y:S01]  /*0480*/  @P2 LDG.E R23, desc[UR4][R10.64+0x2c] ;  /* 0x00002c040a172981 */ /* 0x000f22000c1e1900 */
[----:B------:R-:W-:-:S03]  /*0490*/  @P1 LOP3.LUT R4, R4, R25, RZ, 0x3c, !PT ;  /* 0x0000001904041212 */ /* 0x000fc600078e3cff */
[----:B------:R-:W4:Y:S01]  /*04a0*/  @P2 LDG.E R25, desc[UR4][R10.64+0x34] ;  /* 0x000034040a192981 */ /* 0x000f22000c1e1900 */
[----:B--2---:R-:W-:-:S03]  /*04b0*/  @!P0 LOP3.LUT R5, R5, R18, RZ, 0x3c, !PT ;  /* 0x0000001205058212 */ /* 0x004fc600078e3cff */
[----:B------:R-:W2:Y:S01]  /*04c0*/  @P1 LDG.E R18, desc[UR4][R10.64+0x1c] ;  /* 0x00001c040a121981 */ /* 0x000ea2000c1e1900 */
[----:B---3--:R-:W-:-:S03]  /*04d0*/  @P1 LOP3.LUT R3, R3, R20, RZ, 0x3c, !PT ;  /* 0x0000001403031212 */ /* 0x008fc600078e3cff */
[----:B------:R-:W3:Y:S01]  /*04e0*/  @P2 LDG.E R20, desc[UR4][R10.64+0x30] ;  /* 0x000030040a142981 */ /* 0x000ee2000c1e1900 */
[----:B----4-:R-:W-:-:S03]  /*04f0*/  @P2 LOP3.LUT R3, R3, R22, RZ, 0x3c, !PT ;  /* 0x0000001603032212 */ /* 0x010fc600078e3cff */
[----:B------:R-:W4:Y:S01]  /*0500*/  @P3 LDG.E R22, desc[UR4][R10.64+0x4c] ;  /* 0x00004c040a163981 */ /* 0x000f22000c1e1900 */
[----:B------:R-:W-:-:S04]  /*0510*/  @P3 LOP3.LUT R15, R15, R28, RZ, 0x3c, !PT ;  /* 0x0000001c0f0f3212 */ /* 0x000fc800078e3cff */
[----:B------:R-:W-:Y:S02]  /*0520*/  @P4 LOP3.LUT R15, R15, R26, RZ, 0x3c, !PT ;  /* 0x0000001a0f0f4212 */ /* 0x000fe400078e3cff */
[----:B------:R-:W-:Y:S01]  /*0530*/  @P1 LOP3.LUT R2, R2, R21, RZ, 0x3c, !PT ;  /* 0x0000001502021212 */ /* 0x000fe200078e3cff */
[----:B------:R-:W4:Y:S04]  /*0540*/  @P5 LDG.E R26, desc[UR4][R10.64+0x64] ;  /* 0x000064040a1a5981 */ /* 0x000f28000c1e1900 */
[----:B------:R-:W4:Y:S01]  /*0550*/  @P3 LDG.E R21, desc[UR4][R10.64+0x40] ;  /* 0x000040040a153981 */ /* 0x000f22000c1e1900 */
[----:B------:R-:W-:Y:S02]  /*0560*/  @P2 LOP3.LUT R4, R4, R23, RZ, 0x3c, !PT ;  /* 0x0000001704042212 */ /* 0x000fe400078e3cff */
[----:B------:R-:W-:Y:S01]  /*0570*/  @P2 LOP3.LUT R2, R2, R25, RZ, 0x3c, !PT ;  /* 0x0000001902022212 */ /* 0x000fe200078e3cff */
[----:B------:R-:W4:Y:S04]  /*0580*/  @P3 LDG.E R23, desc[UR4][R10.64+0x48] ;  /* 0x000048040a173981 */ /* 0x000f28000c1e1900 */
[----:B------:R-:W4:Y:S01]  /*0590*/  @P4 LDG.E R25, desc[UR4][R10.64+0x54] ;  /* 0x000054040a194981 */ /* 0x000f22000c1e1900 */
[----:B--2---:R-:W-:-:S03]  /*05a0*/  @P1 LOP3.LUT R5, R5, R18, RZ, 0x3c, !PT ;  /* 0x0000001205051212 */ /* 0x004fc600078e3cff */
[----:B------:R-:W2:Y:S01]  /*05b0*/  @P3 LDG.E R18, desc[UR4][R10.64+0x44] ;  /* 0x000044040a123981 */ /* 0x000ea2000c1e1900 */
[----:B---3--:R-:W-:-:S03]  /*05c0*/  @P2 LOP3.LUT R5, R5, R20, RZ, 0x3c, !PT ;  /* 0x0000001405052212 */ /* 0x008fc600078e3cff */
[----:B------:R-:W3:Y:S01]  /*05d0*/  @P4 LDG.E R20, desc[UR4][R10.64+0x58] ;  /* 0x000058040a144981 */ /* 0x000ee2000c1e1900 */
[----:B----4-:R-:W-:-:S03]  /*05e0*/  @P3 LOP3.LUT R3, R3, R22, RZ, 0x3c, !PT ;  /* 0x0000001603033212 */ /* 0x010fc600078e3cff */
[----:B------:R-:W4:Y:S01]  /*05f0*/  @P4 LDG.E R22, desc[UR4][R10.64+0x60] ;  /* 0x000060040a164981 */ /* 0x000f22000c1e1900 */
[----:B------:R-:W-:Y:S02]  /*0600*/  LOP3.LUT P0, RZ, R24, 0x80, RZ, 0xc0, !PT ;  /* 0x0000008018ff7812 */ /* 0x000fe4000780c0ff */
[----:B------:R-:W-:Y:S02]  /*0610*/  @P5 LOP3.LUT R15, R15, R26, RZ, 0x3c, !PT ;  /* 0x0000001a0f0f5212 */ /* 0x000fe400078e3cff */
[----:B------:R-:W4:Y:S01]  /*0620*/  @P6 LDG.E R26, desc[UR4][R10.64+0x78] ;  /* 0x000078040a1a6981 */ /* 0x000f22000c1e1900 */
[----:B------:R-:W-:-:S03]  /*0630*/  @P3 LOP3.LUT R4, R4, R21, RZ, 0x3c, !PT ;  /* 0x0000001504043212 */ /* 0x000fc600078e3cff */
[----:B------:R-:W4:Y:S01]  /*0640*/  @P4 LDG.E R21, desc[UR4][R10.64+0x5c] ;  /* 0x00005c040a154981 */ /* 0x000f22000c1e1900 */
[----:B------:R-:W-:-:S03]  /*0650*/  @P3 LOP3.LUT R2, R2, R23, RZ, 0x3c, !PT ;  /* 0x0000001702023212 */ /* 0x000fc600078e3cff */
[----:B------:R-:W4:Y:S01]  /*0660*/  @P5 LDG.E R23, desc[UR4][R10.64+0x68] ;  /* 0x000068040a175981 */ /* 0x000f22000c1e1900 */
[----:B------:R-:W-:-:S03]  /*0670*/  @P4 LOP3.LUT R4, R4, R25, RZ, 0x3c, !PT ;  /* 0x0000001904044212 */ /* 0x000fc600078e3cff */
[----:B------:R-:W4:Y:S01]  /*0680*/  @P5 LDG.E R25, desc[UR4][R10.64+0x70] ;  /* 0x000070040a195981 */ /* 0x000f22000c1e1900 */
[----:B--2---:R-:W-:-:S03]  /*0690*/  @P3 LOP3.LUT R5, R5, R18, RZ, 0x3c, !PT ;  /* 0x0000001205053212 */ /* 0x004fc600078e3cff */
[----:B------:R-:W2:Y:S01]  /*06a0*/  @P5 LDG.E R18, desc[UR4][R10.64+0x6c] ;  /* 0x00006c040a125981 */ /* 0x000ea2000c1e1900 */
[----:B---3--:R-:W-:-:S03]  /*06b0*/  @P4 LOP3.LUT R5, R5, R20, RZ, 0x3c, !PT ;  /* 0x0000001405054212 */ /* 0x008fc600078e3cff */
[----:B------:R-:W3:Y:S01]  /*06c0*/  @P5 LDG.E R20, desc[UR4][R10.64+0x74] ;  /* 0x000074040a145981 */ /* 0x000ee2000c1e1900 */
[----:B----4-:R-:W-:-:S03]  /*06d0*/  @P4 LOP3.LUT R3, R3, R22, RZ, 0x3c, !PT ;  /* 0x0000001603034212 */ /* 0x010fc600078e3cff */
[----:B------:R-:W4:Y:S01]  /*06e0*/  @P0 LDG.E R22, desc[UR4][R10.64+0x8c] ;  /* 0x00008c040a160981 */ /* 0x000f22000c1e1900 */
[----:B------:R-:W-:-:S03]  /*06f0*/  @P6 LOP3.LUT R15, R15, R26, RZ, 0x3c, !PT ;  /* 0x0000001a0f0f6212 */ /* 0x000fc600078e3cff */
        /* <DEDUP_REMOVED lines=13> */
[----:B------:R-:W-:Y:S02]  /*07d0*/  @P6 LOP3.LUT R4, R4, R27, RZ, 0x3c, !PT ;  /* 0x0000001b04046212 */ /* 0x000fe400078e3cff */
[----:B------:R-:W-:Y:S02]  /*07e0*/  @P6 LOP3.LUT R2, R2, R21, RZ, 0x3c, !PT ;  /* 0x0000001502026212 */ /* 0x000fe400078e3cff */
[----:B------:R-:W-:Y:S02]  /*07f0*/  @P0 LOP3.LUT R4, R4, R23, RZ, 0x3c, !PT ;  /* 0x0000001704040212 */ /* 0x000fe400078e3cff */
[----:B------:R-:W-:Y:S02]  /*0800*/  @P0 LOP3.LUT R2, R2, R25, RZ, 0x3c, !PT ;  /* 0x0000001902020212 */ /* 0x000fe400078e3cff */
[----:B--2---:R-:W-:Y:S02]  /*0810*/  @P6 LOP3.LUT R5, R5, R18, RZ, 0x3c, !PT ;  /* 0x0000001205056212 */ /* 0x004fe400078e3cff */
[----:B---3--:R-:W-:-:S02]  /*0820*/  @P6 LOP3.LUT R3, R3, R20, RZ, 0x3c, !PT ;  /* 0x0000001403036212 */ /* 0x008fc400078e3cff */
[----:B----4-:R-:W-:Y:S02]  /*0830*/  @P0 LOP3.LUT R5, R5, R22, RZ, 0x3c, !PT ;  /* 0x0000001605050212 */ /* 0x010fe400078e3cff */
[----:B------:R-:W-:Y:S02]  /*0840*/  @P0 LOP3.LUT R3, R3, R26, RZ, 0x3c, !PT ;  /* 0x0000001a03030212 */ /* 0x000fe400078e3cff */
[----:B------:R-:W-:-:S13]  /*0850*/  R2P PR, R24.B1, 0x7f ;  /* 0x0000007f18007804 */ /* 0x000fda0000001000 */
[----:B------:R-:W2:Y:S04]  /*0860*/  @P0 LDG.E R18, desc[UR4][R10.64+0xa0] ;  /* 0x0000a0040a120981 */ /* 0x000ea8000c1e1900 */
[----:B------:R-:W3:Y:S04]  /*0870*/  @P1 LDG.E R22, desc[UR4][R10.64+0xb4] ;  /* 0x0000b4040a161981 */ /* 0x000ee8000c1e1900 */
[----:B------:R-:W4:Y:S04]  /*0880*/  @P2 LDG.E R26, desc[UR4][R10.64+0xc8] ;  /* 0x0000c8040a1a2981 */ /* 0x000f28000c1e1900 */
[----:B------:R-:W4:Y:S04]  /*0890*/  @P3 LDG.E R28, desc[UR4][R10.64+0xdc] ;  /* 0x0000dc040a1c3981 */ /* 0x000f28000c1e1900 */
[----:B------:R-:W4:Y:S04]  /*08a0*/  @P0 LDG.E R23, desc[UR4][R10.64+0xa4] ;  /* 0x0000a4040a170981 */ /* 0x000f28000c1e1900 */
[----:B------:R-:W4:Y:S04]  /*08b0*/  @P0 LDG.E R20, desc[UR4][R10.64+0xa8] ;  /* 0x0000a8040a140981 */ /* 0x000f28000c1e1900 */
[----:B------:R-:W4:Y:S04]  /*08c0*/  @P4 LDG.E R25, desc[UR4][R10.64+0xf0] ;  /* 0x0000f0040a194981 */ /* 0x000f28000c1e1900 */
        /* <DEDUP_REMOVED lines=21> */
[----:B------:R-:W-:Y:S02]  /*0a20*/  LOP3.LUT P0, RZ, R24, 0x8000, RZ, 0xc0, !PT ;  /* 0x0000800018ff7812 */ /* 0x000fe4000780c0ff */
[----:B----4-:R-:W-:Y:S01]  /*0a30*/  @P5 LOP3.LUT R15, R15, R26, RZ, 0x3c, !PT ;  /* 0x0000001a0f0f5212 */ /* 0x010fe200078e3cff */
[----:B------:R-:W4:Y:S04]  /*0a40*/  @P3 LDG.E R24, desc[UR4][R10.64+0xe4] ;  /* 0x0000e4040a183981 */ /* 0x000f28000c1e1900 */
[----:B------:R-:W2:Y:S01]  /*0a50*/  @P6 LDG.E R26, desc[UR4][R10.64+0x118] ;  /* 0x000118040a1a6981 */ /* 0x000ea2000c1e1900 */
        /* <DEDUP_REMOVED lines=8> */
[----:B---3--:R-:W-:-:S03]  /*0ae0*/  @P2 LOP3.LUT R3, R3, R22, RZ, 0x3c, !PT ;  /* 0x0000001603032212 */ /* 0x008fc600078e3cff */
[----:B------:R-:W3:Y:S01]  /*0af0*/  @P4 LDG.E R22, desc[UR4][R10.64+0x100] ;  /* 0x000100040a164981 */ /* 0x000ee2000c1e1900 */
[----:B--2---:R-:W-:-:S03]  /*0b00*/  @P6 LOP3.LUT R15, R15, R26, RZ, 0x3c, !PT ;  /* 0x0000001a0f0f6212 */ /* 0x004fc600078e3cff */
[----:B------:R-:W2:Y:S01]  /*0b10*/  @P0 LDG.E R26, desc[UR4][R10.64+0x12c] ;  /* 0x00012c040a1a0981 */ /* 0x000ea2000c1e1900 */
[----:B----4-:R-:W-:-:S03]  /*0b20*/  @P2 LOP3.LUT R2, R2, R23, RZ, 0x3c, !PT ;  /* 0x0000001702022212 */ /* 0x010fc600078e3cff */
[----:B------:R-:W4:Y:S01]  /*0b30*/  @P4 LDG.E R23, desc[UR4][R10.64+0xfc] ;  /* 0x0000fc040a174981 */ /* 0x000f22000c1e1900 */
[----:B------:R-:W-:-:S03]  /*0b40*/  @P2 LOP3.LUT R5, R5, R20, RZ, 0x3c, !PT ;  /* 0x0000001405052212 */ /* 0x000fc600078e3cff */
[----:B------:R-:W4:Y:S01]  /*0b50*/  @P4 LDG.E R20, desc[UR4][R10.64+0xf8] ;  /* 0x0000f8040a144981 */ /* 0x000f22000c1e1900 */
[----:B------:R-:W-:Y:S02]  /*0b60*/  @P3 LOP3.LUT R2, R2, R27, RZ, 0x3c, !PT ;  /* 0x0000001b02023212 */ /* 0x000fe400078e3cff */
[----:B------:R-:W-:Y:S01]  /*0b70*/  @P3 LOP3.LUT R4, R4, R25, RZ, 0x3c, !PT ;  /* 0x0000001904043212 */ /* 0x000fe200078e3cff */
[----:B------:R-:W4:Y:S01]  /*0b80*/  @P5 LDG.E R27, desc[UR4][R10.64+0x110] ;  /* 0x000110040a1b5981 */ /* 0x000f22000c1e1900 */
[----:B------:R-:W-:-:S03]  /*0b90*/  @P3 LOP3.LUT R5, R5, R24, RZ, 0x3c, !PT ;  /* 0x0000001805053212 */ /* 0x000fc600078e3cff */
[----:B------:R-:W4:Y:S04]  /*0ba0*/  @P5 LDG.E R25, desc[UR4][R10.64+0x108] ;  /* 0x000108040a195981 */ /* 0x000f28000c1e1900 */
        /* <DEDUP_REMOVED lines=19> */
[----:B------:R-:W-:-:S05]  /*0ce0*/  VIADD R19, R19, 0x10 ;  /* 0x0000001013137836 */ /* 0x000fca0000000000 */
[----:B------:R-:W-:Y:S02]  /*0cf0*/  ISETP.NE.AND P1, PT, R19, 0x20, PT ;  /* 0x000000201300780c */ /* 0x000fe40003f25270 */
[----:B------:R-:W-:Y:S02]  /*0d00*/  @P5 LOP3.LUT R3, R3, R18, RZ, 0x3c, !PT ;  /* 0x0000001203035212 */ /* 0x000fe400078e3cff */
[----:B------:R-:W-:Y:S02]  /*0d10*/  @P6 LOP3.LUT R4, R4, R21, RZ, 0x3c, !PT ;  /* 0x0000001504046212 */ /* 0x000fe400078e3cff */
[----:B---3--:R-:W-:-:S04]  /*0d20*/  @P6 LOP3.LUT R3, R3, R22, RZ, 0x3c, !PT ;  /* 0x0000001603036212 */ /* 0x008fc800078e3cff */
[----:B--2---:R-:W-:Y:S02]  /*0d30*/  @P0 LOP3.LUT R3, R3, R26, RZ, 0x3c, !PT ;  /* 0x0000001a03030212 */ /* 0x004fe400078e3cff */
[----:B----4-:R-:W-:Y:S02]  /*0d40*/  @P6 LOP3.LUT R2, R2, R23, RZ, 0x3c, !PT ;  /* 0x0000001702026212 */ /* 0x010fe400078e3cff */
[----:B------:R-:W-:Y:S02]  /*0d50*/  @P6 LOP3.LUT R5, R5, R20, RZ, 0x3c, !PT ;  /* 0x0000001405056212 */ /* 0x000fe400078e3cff */
[----:B------:R-:W-:Y:S02]  /*0d60*/  @P0 LOP3.LUT R2, R2, R27, RZ, 0x3c, !PT ;  /* 0x0000001b02020212 */ /* 0x000fe400078e3cff */
[----:B------:R-:W-:Y:S02]  /*0d70*/  @P0 LOP3.LUT R4, R4, R25, RZ, 0x3c, !PT ;  /* 0x0000001904040212 */ /* 0x000fe400078e3cff */
[----:B------:R-:W-:Y:S01]  /*0d80*/  @P0 LOP3.LUT R5, R5, R24, RZ, 0x3c, !PT ;  /* 0x0000001805050212 */ /* 0x000fe200078e3cff */
[----:B------:R-:W-:Y:S06]  /*0d90*/  @P1 BRA `(.L_x_4) ;  /* 0xfffffff400481947 */ /* 0x000fec000383ffff */
[----:B------:R-:W-:-:S05]  /*0da0*/  VIADD R17, R17, 0x1 ;  /* 0x0000000111117836 */ /* 0x000fca0000000000 */
[----:B------:R-:W-:-:S13]  /*0db0*/  ISETP.NE.AND P0, PT, R17, 0x5, PT ;  /* 0x000000051100780c */ /* 0x000fda0003f05270 */
[----:B------:R-:W-:Y:S05]  /*0dc0*/  @P0 BRA `(.L_x_5) ;  /* 0xfffffff400300947 */ /* 0x000fea000383ffff */
[----:B------:R1:W-:Y:S01]  /*0dd0*/  STG.E.64 desc[UR4][R6.64+0x8], R4 ;  /* 0x0000080406007986 */ /* 0x0003e2000c101b04 */
[----:B------:R-:W-:Y:S01]  /*0de0*/  VIADD R14, R14, 0x1 ;  /* 0x000000010e0e7836 */ /* 0x000fe20000000000 */
[----:B------:R-:W-:Y:S02]  /*0df0*/  LOP3.LUT R11, R13, 0x3, RZ, 0xc0, !PT ;  /* 0x000000030d0b7812 */ /* 0x000fe400078ec0ff */
[----:B------:R1:W-:Y:S02]  /*0e00*/  STG.E.64 desc[UR4][R6.64+0x10], R2 ;  /* 0x0000100206007986 */ /* 0x0003e4000c101b04 */
[----:B------:R-:W-:Y:S02]  /*0e10*/  ISETP.GE.U32.AND P0, PT, R14, R11, PT ;  /* 0x0000000b0e00720c */ /* 0x000fe40003f06070 */
[----:B------:R1:W-:Y:S11]  /*0e20*/  STG.E desc[UR4][R6.64+0x4], R15 ;  /* 0x0000040f06007986 */ /* 0x0003f6000c101904 */
[----:B------:R-:W-:Y:S05]  /*0e30*/  @!P0 BRA `(.L_x_6) ;  /* 0xfffffff400048947 */ /* 0x000fea000383ffff */
.L_x_3:
[----:B------:R-:W-:Y:S05]  /*0e40*/  BSYNC.RECONVERGENT B1 ;  /* 0x0000000000017941 */ /* 0x000fea0003800200 */
.L_x_2:
[C---:B------:R-:W-:Y:S01]  /*0e50*/  ISETP.GT.U32.AND P0, PT, R13.reuse, 0x3, PT ;  /* 0x000000030d00780c */ /* 0x040fe20003f04070 */
[----:B------:R-:W-:Y:S01]  /*0e60*/  VIADD R12, R12, 0x1 ;  /* 0x000000010c0c7836 */ /* 0x000fe20000000000 */
[--C-:B------:R-:W-:Y:S02]  /*0e70*/  SHF.R.U64 R13, R13, 0x2, R0.reuse ;  /* 0x000000020d0d7819 */ /* 0x100fe40000001200 */
[----:B------:R-:W-:Y:S02]  /*0e80*/  ISETP.GT.U32.AND.EX P0, PT, R0, RZ, PT, P0 ;  /* 0x000000ff0000720c */ /* 0x000fe40003f04100 */
[----:B------:R-:W-:-:S11]  /*0e90*/  SHF.R.U32.HI R0, RZ, 0x2, R0 ;  /* 0x00000002ff007819 */ /* 0x000fd60000011600 */
[----:B------:R-:W-:Y:S05]  /*0ea0*/  @P0 BRA `(.L_x_7) ;  /* 0xfffffff000c80947 */ /* 0x000fea000383ffff */
.L_x_1:
[----:B------:R-:W-:Y:S05]  /*0eb0*/  BSYNC.RECONVERGENT B0 ;  /* 0x0000000000007941 */ /* 0x000fea0003800200 */
.L_x_0:
[----:B------:R-:W-:Y:S04]  /*0ec0*/  STG.E.64 desc[UR4][R6.64+0x18], RZ ;  /* 0x000018ff06007986 */ /* 0x000fe8000c101b04 */
[----:B------:R-:W-:Y:S04]  /*0ed0*/  STG.E desc[UR4][R6.64+0x20], RZ ;  /* 0x000020ff06007986 */ /* 0x000fe8000c101904 */
[----:B------:R-:W-:Y:S01]  /*0ee0*/  STG.E.64 desc[UR4][R6.64+0x28], RZ ;  /* 0x000028ff06007986 */ /* 0x000fe2000c101b04 */
[----:B------:R-:W-:Y:S05]  /*0ef0*/  EXIT ;  /* 0x000000000000794d */ /* 0x000fea0003800000 */
.L_x_8:
[----:B------:R-:W-:-:S00]  /*0f00*/  BRA `(.L_x_8) ;  /* 0xfffffffc00fc7947 */ /* 0x000fc0000383ffff */
[----:B------:R-:W-:-:S00]  /*0f10*/  NOP ;  /* 0x0000000000007918 */ /* 0x000fc00000000000 */
        /* <DEDUP_REMOVED lines=14> */
.L_x_110:


//--------------------- .text._Z20compute_total_energyP6float3Pff --------------------------
	.section	.text._Z20compute_total_energyP6float3Pff,"ax",@progbits
	.align	128
        .global         _Z20compute_total_energyP6float3Pff
        .type           _Z20compute_total_energyP6float3Pff,@function
        .size           _Z20compute_total_energyP6float3Pff,(.L_x_108 - _Z20compute_total_energyP6float3Pff)
        .other          _Z20compute_total_energyP6float3Pff,@"STO_CUDA_ENTRY STV_DEFAULT"
_Z20compute_total_energyP6float3Pff:
.text._Z20compute_total_energyP6float3Pff:
        /* <DEDUP_REMOVED lines=9> */
[----:B------:R-:W2:Y:S06]  /*0090*/  LDCU.64 UR6, c[0x0][0x358] ;  /* 0x00006b00ff0677ac */ /* 0x000eac0008000a00 */
[----:B------:R-:W3:Y:S01]  /*00a0*/  LDC R12, c[0x0][0x390] ;  /* 0x0000e400ff0c7b82 */ /* 0x000ee20000000800 */
[----:B------:R-:W-:Y:S01]  /*00b0*/  IADD3 R10, PT, PT, -R3, RZ, RZ ;  /* 0x000000ff030a7210 */ /* 0x000fe20007ffe1ff */
[----:B------:R-:W4:Y:S01]  /*00c0*/  LDCU UR8, c[0x0][0x390] ;  /* 0x00007200ff0877ac */ /* 0x000f220008000800 */
[----:B-1----:R-:W-:-:S04]  /*00d0*/  UIADD3 UR4, UP0, UPT, UR4, 0xc, URZ ;  /* 0x0000000c04047890 */ /* 0x002fc8000ff1e0ff */
[----:B------:R-:W-:Y:S01]  /*00e0*/  UIADD3.X UR5, UPT, UPT, URZ, UR5, URZ, UP0, !UPT ;  /* 0x00000005ff057290 */ /* 0x000fe200087fe4ff */
[----:B0-----:R-:W-:-:S04]  /*00f0*/  IMAD.WIDE R4, R3, 0xc, R4 ;  /* 0x0000000c03047825 */ /* 0x001fc800078e0204 */
[----:B------:R-:W-:Y:S01]  /*0100*/  IMAD.MOV.U32 R8, RZ, RZ, RZ ;  /* 0x000000ffff087224 */ /* 0x000fe200078e00ff */
[----:B--2---:R-:W5:Y:S01]  /*0110*/  LDG.E R6, desc[UR6][R4.64] ;  /* 0x0000000604067981 */ /* 0x004f62000c1e1900 */
[----:B---3--:R-:W-:-:S03]  /*0120*/  FMUL R11, R12, 0.5 ;  /* 0x3f0000000c0b7820 */ /* 0x008fc60000400000 */
[----:B------:R-:W5:Y:S01]  /*0130*/  LDG.E R7, desc[UR6][R4.64+0x4] ;  /* 0x0000040604077981 */ /* 0x000f62000c1e1900 */
[----:B------:R-:W-:-:S03]  /*0140*/  FMUL R12, R12, -0.5 ;  /* 0xbf0000000c0c7820 */ /* 0x000fc60000400000 */
[----:B------:R0:W5:Y:S02]  /*0150*/  LDG.E R9, desc[UR6][R4.64+0x8] ;  /* 0x0000080604097981 */ /* 0x000164000c1e1900 */
[----:B0-----:R-:W-:Y:S01]  /*0160*/  IMAD.U32 R5, RZ, RZ, UR5 ;  /* 0x00000005ff057e24 */ /* 0x001fe2000f8e00ff */
[----:B------:R-:W-:Y:S01]  /*0170*/  MOV R4, UR4 ;  /* 0x0000000400047c02 */ /* 0x000fe20008000f00 */
[----:B----4-:R-:W-:-:S06]  /*0180*/  UMOV UR4, URZ ;  /* 0x000000ff00047c82 */ /* 0x010fcc0008000000 */
.L_x_34:
[----:B------:R-:W-:Y:S01]  /*0190*/  ISETP.NE.AND P0, PT, R10, RZ, PT ;  /* 0x000000ff0a00720c */ /* 0x000fe20003f05270 */
[----:B------:R-:W-:-:S12]  /*01a0*/  BSSY.RECONVERGENT B0, `(.L_x_9) ;  /* 0x000003b000007945 */ /* 0x000fd80003800200 */
[----:B------:R-:W-:Y:S05]  /*01b0*/  @!P0 BRA `(.L_x_10) ;  /* 0x0000000000e48947 */ /* 0x000fea0003800000 */
[----:B------:R-:W2:Y:S04]  /*01c0*/  LDG.E R0, desc[UR6][R4.64+-0x8] ;  /* 0xfffff80604007981 */ /* 0x000ea8000c1e1900 */
[----:B------:R-:W3:Y:S04]  /*01d0*/  LDG.E R2, desc[UR6][R4.64+-0x4] ;  /* 0xfffffc0604027981 */ /* 0x000ee8000c1e1900 */
[----:B------:R-:W4:Y:S01]  /*01e0*/  LDG.E R13, desc[UR6][R4.64+-0xc] ;  /* 0xfffff406040d7981 */ /* 0x000f22000c1e1900 */
[----:B------:R-:W-:Y:S01]  /*01f0*/  BSSY.RECONVERGENT B1, `(.L_x_11) ;  /* 0x0000011000017945 */ /* 0x000fe20003800200 */
[----:B--2--5:R-:W-:Y:S01]  /*0200*/  FADD R0, R7, -R0 ;  /* 0x8000000007007221 */ /* 0x024fe20000000000 */
[----:B---3--:R-:W-:-:S04]  /*0210*/  FADD R2, R9, -R2 ;  /* 0x8000000209027221 */ /* 0x008fc80000000000 */
[-C--:B------:R-:W-:Y:S01]  /*0220*/  FSETP.GT.AND P0, PT, R0, R11.reuse, PT ;  /* 0x0000000b0000720b */ /* 0x080fe20003f04000 */
[----:B----4-:R-:W-:Y:S01]  /*0230*/  FADD R13, R6, -R13 ;  /* 0x8000000d060d7221 */ /* 0x010fe20000000000 */
[----:B------:R-:W-:-:S04]  /*0240*/  FSETP.GT.AND P1, PT, R2, R11, PT ;  /* 0x0000000b0200720b */ /* 0x000fc80003f24000 */
[----:B------:R-:W-:-:S07]  /*0250*/  FSETP.GT.AND P2, PT, R13, R11, PT ;  /* 0x0000000b0d00720b */ /* 0x000fce0003f44000 */
[----:B------:R-:W0:Y:S08]  /*0260*/  @P0 LDC R15, c[0x0][0x390] ;  /* 0x0000e400ff0f0b82 */ /* 0x000e300000000800 */
[----:B------:R-:W1:Y:S08]  /*0270*/  @P1 LDC R17, c[0x0][0x390] ;  /* 0x0000e400ff111b82 */ /* 0x000e700000000800 */
[----:B------:R-:W2:Y:S01]  /*0280*/  @P2 LDC R14, c[0x0][0x390] ;  /* 0x0000e400ff0e2b82 */ /* 0x000ea20000000800 */
[----:B0-----:R-:W-:Y:S01]  /*0290*/  @P0 FADD R0, R0, -R15 ;  /* 0x8000000f00000221 */ /* 0x001fe20000000000 */
[----:B-1----:R-:W-:Y:S01]  /*02a0*/  @P1 FADD R2, R2, -R17 ;  /* 0x8000001102021221 */ /* 0x002fe20000000000 */
[----:B--2---:R-:W-:Y:S01]  /*02b0*/  @P2 FADD R13, R13, -R14 ;  /* 0x8000000e0d0d2221 */ /* 0x004fe20000000000 */
[----:B------:R-:W-:Y:S06]  /*02c0*/  @P2 BRA `(.L_x_12) ;  /* 0x00000000000c2947 */ /* 0x000fec0003800000 */
[----:B------:R-:W-:-:S13]  /*02d0*/  FSETP.GEU.AND P2, PT, R13, R12, PT ;  /* 0x0000000c0d00720b */ /* 0x000fda0003f4e000 */
[----:B------:R-:W0:Y:S02]  /*02e0*/  @!P2 LDC R14, c[0x0][0x390] ;  /* 0x0000e400ff0eab82 */ /* 0x000e240000000800 */
[----:B0-----:R-:W-:-:S07]  /*02f0*/  @!P2 FADD R13, R13, R14 ;  /* 0x0000000e0d0da221 */ /* 0x001fce0000000000 */
.L_x_12:
[----:B------:R-:W-:Y:S05]  /*0300*/  BSYNC.RECONVERGENT B1 ;  /* 0x0000000000017941 */ /* 0x000fea0003800200 */
.L_x_11:
[----:B------:R-:W-:Y:S04]  /*0310*/  BSSY.RECONVERGENT B1, `(.L_x_13) ;  /* 0x0000005000017945 */ /* 0x000fe80003800200 */
[----:B------:R-:W-:Y:S05]  /*0320*/  @P0 BRA `(.L_x_14) ;  /* 0x00000000000c0947 */ /* 0x000fea0003800000 */
[----:B------:R-:W-:-:S13]  /*0330*/  FSETP.GEU.AND P0, PT, R0, R12, PT ;  /* 0x0000000c0000720b */ /* 0x000fda0003f0e000 */
[----:B------:R-:W0:Y:S02]  /*0340*/  @!P0 LDC R15, c[0x0][0x390] ;  /* 0x0000e400ff0f8b82 */ /* 0x000e240000000800 */
[----:B0-----:R-:W-:-:S07]  /*0350*/  @!P0 FADD R0, R0, R15 ;  /* 0x0000000f00008221 */ /* 0x001fce0000000000 */
.L_x_14:
[----:B------:R-:W-:Y:S05]  /*0360*/  BSYNC.RECONVERGENT B1 ;  /* 0x0000000000017941 */ /* 0x000fea0003800200 */
.L_x_13:
[----:B------:R-:W-:Y:S04]  /*0370*/  BSSY.RECONVERGENT B1, `(.L_x_15) ;  /* 0x0000005000017945 */ /* 0x000fe80003800200 */
[----:B------:R-:W-:Y:S05]  /*0380*/  @P1 BRA `(.L_x_16) ;  /* 0x00000000000c1947 */ /* 0x000fea0003800000 */
[----:B------:R-:W-:-:S13]  /*0390*/  FSETP.GEU.AND P0, PT, R2, R12, PT ;  /* 0x0000000c0200720b */ /* 0x000fda0003f0e000 */
[----:B------:R-:W0:Y:S02]  /*03a0*/  @!P0 LDC R15, c[0x0][0x390] ;  /* 0x0000e400ff0f8b82 */ /* 0x000e240000000800 */
[----:B0-----:R-:W-:-:S07]  /*03b0*/  @!P0 FADD R2, R2, R15 ;  /* 0x0000000f02028221 */ /* 0x001fce0000000000 */
.L_x_16:
[----:B------:R-:W-:Y:S05]  /*03c0*/  BSYNC.RECONVERGENT B1 ;  /* 0x0000000000017941 */ /* 0x000fea0003800200 */
.L_x_15:
[----:B------:R-:W-:-:S04]  /*03d0*/  FMUL R0, R0, R0 ;  /* 0x0000000000007220 */ /* 0x000fc80000400000 */
[----:B------:R-:W-:-:S04]  /*03e0*/  FFMA R13, R13, R13, R0 ;  /* 0x0000000d0d0d7223 */ /* 0x000fc80000000000 */
[----:B------:R-:W-:-:S05]  /*03f0*/  FFMA R15, R2, R2, R13 ;  /* 0x00000002020f7223 */ /* 0x000fca000000000d */
[----:B------:R-:W-:-:S04]  /*0400*/  FSETP.GT.AND P0, PT, R15, 9.9999999392252902908e-09, PT ;  /* 0x322bcc770f00780b */ /* 0x000fc80003f04000 */
[----:B------:R-:W-:-:S13]  /*0410*/  FSETP.GEU.OR P0, PT, R15, 6.25, !P0 ;  /* 0x40c800000f00780b */ /* 0x000fda000470e400 */
[----:B------:R-:W-:Y:S05]  /*0420*/  @P0 BRA `(.L_x_10) ;  /* 0x0000000000480947 */ /* 0x000fea0003800000 */
[----:B------:R-:W-:Y:S01]  /*0430*/  IADD3 R0, PT, PT, R15, 0x1800000, RZ ;  /* 0x018000000f007810 */ /* 0x000fe20007ffe0ff */
[----:B------:R-:W-:Y:S03]  /*0440*/  BSSY.RECONVERGENT B1, `(.L_x_17) ;  /* 0x000000c000017945 */ /* 0x000fe60003800200 */
[----:B------:R-:W-:-:S04]  /*0450*/  LOP3.LUT R0, R0, 0x7f800000, RZ, 0xc0, !PT ;  /* 0x7f80000000007812 */ /* 0x000fc800078ec0ff */
[----:B------:R-:W-:-:S13]  /*0460*/  ISETP.GT.U32.AND P0, PT, R0, 0x1ffffff, PT ;  /* 0x01ffffff0000780c */ /* 0x000fda0003f04070 */
[----:B------:R-:W-:Y:S05]  /*0470*/  @P0 BRA `(.L_x_18) ;  /* 0x0000000000100947 */ /* 0x000fea0003800000 */
[----:B------:R-:W-:Y:S01]  /*0480*/  IMAD.MOV.U32 R0, RZ, RZ, R15 ;  /* 0x000000ffff007224 */ /* 0x000fe200078e000f */
[----:B------:R-:W-:-:S07]  /*0490*/  MOV R14, 0x4b0 ;  /* 0x000004b0000e7802 */ /* 0x000fce0000000f00 */
[----:B------:R-:W-:Y:S05]  /*04a0*/  CALL.REL.NOINC `($__internal_0_$__cuda_sm20_rcp_rn_f32_slowpath) ;  /* 0x00000004004c7944 */ /* 0x000fea0003c00000 */
[----:B------:R-:W-:Y:S05]  /*04b0*/  BRA `(.L_x_19) ;  /* 0x0000000000107947 */ /* 0x000fea0003800000 */
.L_x_18:
[----:B------:R-:W0:Y:S02]  /*04c0*/  MUFU.RCP R0, R15 ;  /* 0x0000000f00007308 */ /* 0x000e240000001000 */
[----:B0-----:R-:W-:-:S04]  /*04d0*/  FFMA R2, R15, R0, -1 ;  /* 0xbf8000000f027423 */ /* 0x001fc80000000000 */
[----:B------:R-:W-:-:S04]  /*04e0*/  FADD.FTZ R13, -R2, -RZ ;  /* 0x800000ff020d7221 */ /* 0x000fc80000010100 */
[----:B------:R-:W-:-:S07]  /*04f0*/  FFMA R0, R0, R13, R0 ;  /* 0x0000000d00007223 */ /* 0x000fce0000000000 */
.L_x_19:
[----:B------:R-:W-:Y:S05]  /*0500*/  BSYNC.RECONVERGENT B1 ;  /* 0x0000000000017941 */ /* 0x000fea0003800200 */
.L_x_17:
[----:B------:R-:W-:-:S04]  /*0510*/  FMUL R13, R0, R0 ;  /* 0x00000000000d7220 */ /* 0x000fc80000400000 */
[----:B------:R-:W-:-:S04]  /*0520*/  FMUL R13, R13, R0 ;  /* 0x000000000d0d7220 */ /* 0x000fc80000400000 */
[----:B------:R-:W-:-:S04]  /*0530*/  FFMA R13, R13, R13, -R13 ;  /* 0x0000000d0d0d7223 */ /* 0x000fc8000000080d */
[----:B------:R-:W-:-:S07]  /*0540*/  FFMA R8, R13, 4, R8 ;  /* 0x408000000d087823 */ /* 0x000fce0000000008 */
.L_x_10:
[----:B------:R-:W-:Y:S05]  /*0550*/  BSYNC.RECONVERGENT B0 ;  /* 0x0000000000007941 */ /* 0x000fea0003800200 */
.L_x_9:
[----:B------:R-:W-:Y:S01]  /*0560*/  UIADD3 UR5, UPT, UPT, UR4, 0x1, URZ ;  /* 0x0000000104057890 */ /* 0x000fe2000fffe0ff */
[----:B------:R-:W-:Y:S05]  /*0570*/  BSSY.RECONVERGENT B0, `(.L_x_20) ;  /* 0x000003c000007945 */ /* 0x000fea0003800200 */
[----:B------:R-:W-:-:S13]  /*0580*/  ISETP.NE.AND P0, PT, R3, UR5, PT ;  /* 0x0000000503007c0c */ /* 0x000fda000bf05270 */
[----:B------:R-:W-:Y:S05]  /*0590*/  @!P0 BRA `(.L_x_21) ;  /* 0x0000000000e48947 */ /* 0x000fea0003800000 */
[----:B------:R-:W2:Y:S01]  /*05a0*/  LDG.E R13, desc[UR6][R4.64] ;  /* 0x00000006040d7981 */ /* 0x000ea2000c1e1900 */
[----:B------:R-:W-:Y:S01]  /*05b0*/  BSSY.RECONVERGENT B1, `(.L_x_22) ;  /* 0x0000009000017945 */ /* 0x000fe20003800200 */
[----:B--2--5:R-:W-:-:S05]  /*05c0*/  FADD R13, R6, -R13 ;  /* 0x8000000d060d7221 */ /* 0x024fca0000000000 */
[----:B------:R-:W-:-:S13]  /*05d0*/  FSETP.GT.AND P0, PT, R13, R11, PT ;  /* 0x0000000b0d00720b */ /* 0x000fda0003f04000 */
[----:B------:R-:W-:Y:S05]  /*05e0*/  @P0 BRA `(.L_x_23) ;  /* 0x0000000000100947 */ /* 0x000fea0003800000 */
[----:B------:R-:W-:-:S13]  /*05f0*/  FSETP.GEU.AND P0, PT, R13, R12, PT ;  /* 0x0000000c0d00720b */ /* 0x000fda0003f0e000 */
[----:B------:R-:W-:Y:S05]  /*0600*/  @P0 BRA `(.L_x_24) ;  /* 0x00000000000c0947 */ /* 0x000fea0003800000 */
[----:B------:R-:W-:Y:S01]  /*0610*/  FADD R13, R13, UR8 ;  /* 0x000000080d0d7e21 */ /* 0x000fe20008000000 */
[----:B------:R-:W-:Y:S06]  /*0620*/  BRA `(.L_x_24) ;  /* 0x0000000000047947 */ /* 0x000fec0003800000 */
.L_x_23:
[----:B------:R-:W-:-:S07]  /*0630*/  FADD R13, R13, -UR8 ;  /* 0x800000080d0d7e21 */ /* 0x000fce0008000000 */
.L_x_24:
[----:B------:R-:W-:Y:S05]  /*0640*/  BSYNC.RECONVERGENT B1 ;  /* 0x0000000000017941 */ /* 0x000fea0003800200 */
.L_x_22:
[----:B------:R-:W2:Y:S01]  /*0650*/  LDG.E R0, desc[UR6][R4.64+0x4] ;  /* 0x0000040604007981 */ /* 0x000ea2000c1e1900 */
[----:B------:R-:W-:Y:S01]  /*0660*/  BSSY.RECONVERGENT B1, `(.L_x_25) ;  /* 0x0000009000017945 */ /* 0x000fe20003800200 */
[----:B--2---:R-:W-:-:S05]  /*0670*/  FADD R0, R7, -R0 ;  /* 0x8000000007007221 */ /* 0x004fca0000000000 */
[----:B------:R-:W-:-:S13]  /*0680*/  FSETP.GT.AND P0, PT, R0, R11, PT ;  /* 0x0000000b0000720b */ /* 0x000fda0003f04000 */
[----:B------:R-:W-:Y:S05]  /*0690*/  @P0 BRA `(.L_x_26) ;  /* 0x0000000000100947 */ /* 0x000fea0003800000 */
[----:B------:R-:W-:-:S13]  /*06a0*/  FSETP.GEU.AND P0, PT, R0, R12, PT ;  /* 0x0000000c0000720b */ /* 0x000fda0003f0e000 */
[----:B------:R-:W-:Y:S05]  /*06b0*/  @P0 BRA `(.L_x_27) ;  /* 0x00000000000c0947 */ /* 0x000fea0003800000 */
[----:B------:R-:W-:Y:S01]  /*06c0*/  FADD R0, R0, UR8 ;  /* 0x0000000800007e21 */ /* 0x000fe20008000000 */
[----:B------:R-:W-:Y:S06]  /*06d0*/  BRA `(.L_x_27) ;  /* 0x0000000000047947 */ /* 0x000fec0003800000 */
.L_x_26:
[----:B------:R-:W-:-:S07]  /*06e0*/  FADD R0, R0, -UR8 ;  /* 0x8000000800007e21 */ /* 0x000fce0008000000 */
.L_x_27:
[----:B------:R-:W-:Y:S05]  /*06f0*/  BSYNC.RECONVERGENT B1 ;  /* 0x0000000000017941 */ /* 0x000fea0003800200 */
.L_x_25:
        /* <DEDUP_REMOVED lines=9> */
.L_x_29:
[----:B------:R-:W-:-:S07]  /*0790*/  FADD R2, R2, -UR8 ;  /* 0x8000000802027e21 */ /* 0x000fce0008000000 */
.L_x_30:
[----:B------:R-:W-:Y:S05]  /*07a0*/  BSYNC.RECONVERGENT B1 ;  /* 0x0000000000017941 */ /* 0x000fea0003800200 */
.L_x_28:
        /* <DEDUP_REMOVED lines=15> */
.L_x_32:
[----:B------:R-:W0:Y:S02]  /*08a0*/  MUFU.RCP R0, R15 ;  /* 0x0000000f00007308 */ /* 0x000e240000001000 */
[----:B0-----:R-:W-:-:S04]  /*08b0*/  FFMA R2, R15, R0, -1 ;  /* 0xbf8000000f027423 */ /* 0x001fc80000000000 */
[----:B------:R-:W-:-:S04]  /*08c0*/  FADD.FTZ R13, -R2, -RZ ;  /* 0x800000ff020d7221 */ /* 0x000fc80000010100 */
[----:B------:R-:W-:-:S07]  /*08d0*/  FFMA R0, R0, R13, R0 ;  /* 0x0000000d00007223 */ /* 0x000fce0000000000 */
.L_x_33:
[----:B------:R-:W-:Y:S05]  /*08e0*/  BSYNC.RECONVERGENT B1 ;  /* 0x0000000000017941 */ /* 0x000fea0003800200 */
.L_x_31:
[----:B------:R-:W-:-:S04]  /*08f0*/  FMUL R13, R0, R0 ;  /* 0x00000000000d7220 */ /* 0x000fc80000400000 */
[----:B------:R-:W-:-:S04]  /*0900*/  FMUL R13, R13, R0 ;  /* 0x000000000d0d7220 */ /* 0x000fc80000400000 */
[----:B------:R-:W-:-:S04]  /*0910*/  FFMA R13, R13, R13, -R13 ;  /* 0x0000000d0d0d7223 */ /* 0x000fc8000000080d */
[----:B------:R-:W-:-:S07]  /*0920*/  FFMA R8, R13, 4, R8 ;  /* 0x408000000d087823 */ /* 0x000fce0000000008 */
.L_x_21:
[----:B------:R-:W-:Y:S05]  /*0930*/  BSYNC.RECONVERGENT B0 ;  /* 0x0000000000007941 */ /* 0x000fea0003800200 */
.L_x_20:
[----:B------:R-:W-:Y:S01]  /*0940*/  UIADD3 UR4, UPT, UPT, UR4, 0x2, URZ ;  /* 0x0000000204047890 */ /* 0x000fe2000fffe0ff */
[----:B------:R-:W-:Y:S02]  /*0950*/  IADD3 R4, P0, PT, R4, 0x18, RZ ;  /* 0x0000001804047810 */ /* 0x000fe40007f1e0ff */
[----:B------:R-:W-:Y:S01]  /*0960*/  IADD3 R10, PT, PT, R10, 0x2, RZ ;  /* 0x000000020a0a7810 */ /* 0x000fe20007ffe0ff */
[----:B------:R-:W-:Y:S02]  /*0970*/  UISETP.NE.AND UP0, UPT, UR4, 0x5dc, UPT ;  /* 0x000005dc0400788c */ /* 0x000fe4000bf05270 */
[----:B------:R-:W-:-:S07]  /*0980*/  IMAD.X R5, RZ, RZ, R5, P0 ;  /* 0x000000ffff057224 */ /* 0x000fce00000e0605 */
[----:B------:R-:W-:Y:S05]  /*0990*/  BRA.U UP0, `(.L_x_34) ;  /* 0xfffffff500fc7547 */ /* 0x000fea000b83ffff */
[----:B------:R-:W0:Y:S01]  /*09a0*/  LDC.64 R2, c[0x0][0x388] ;  /* 0x0000e200ff027b82 */ /* 0x000e220000000a00 */
[----:B------:R-:W-:-:S05]  /*09b0*/  FMUL R5, R8, 0.5 ;  /* 0x3f00000008057820 */ /* 0x000fca0000400000 */
[----:B0-----:R-:W-:Y:S01]  /*09c0*/  REDG.E.ADD.F32.FTZ.RN.STRONG.GPU desc[UR6][R2.64], R5 ;  /* 0x00000005020079a6 */ /* 0x001fe2000c12f306 */
[----:B------:R-:W-:Y:S05]  /*09d0*/  EXIT ;  /* 0x000000000000794d */ /* 0x000fea0003800000 */
        .weak           $__internal_0_$__cuda_sm20_rcp_rn_f32_slowpath
        .type           $__internal_0_$__cuda_sm20_rcp_rn_f32_slowpath,@function
        .size           $__internal_0_$__cuda_sm20_rcp_rn_f32_slowpath,(.L_x_108 - $__internal_0_$__cuda_sm20_rcp_rn_f32_slowpath)
$__internal_0_$__cuda_sm20_rcp_rn_f32_slowpath:
[----:B------:R-:W-:Y:S01]  /*09e0*/  SHF.L.U32 R2, R0, 0x1, RZ ;  /* 0x0000000100027819 */ /* 0x000fe200000006ff */
[----:B------:R-:W-:Y:S03]  /*09f0*/  BSSY.RECONVERGENT B2, `(.L_x_35) ;  /* 0x0000030000027945 */ /* 0x000fe60003800200 */
[----:B------:R-:W-:-:S04]  /*0a00*/  SHF.R.U32.HI R2, RZ, 0x18, R2 ;  /* 0x00000018ff027819 */ /* 0x000fc80000011602 */
[----:B------:R-:W-:-:S13]  /*0a10*/  ISETP.NE.U32.AND P0, PT, R2, RZ, PT ;  /* 0x000000ff0200720c */ /* 0x000fda0003f05070 */
[----:B------:R-:W-:Y:S05]  /*0a20*/  @P0 BRA `(.L_x_36) ;  /* 0x0000000000280947 */ /* 0x000fea0003800000 */
[----:B------:R-:W-:-:S04]  /*0a30*/  SHF.L.U32 R2, R0, 0x1, RZ ;  /* 0x0000000100027819 */ /* 0x000fc800000006ff */
[----:B------:R-:W-:-:S13]  /*0a40*/  ISETP.NE.AND P0, PT, R2, RZ, PT ;  /* 0x000000ff0200720c */ /* 0x000fda0003f05270 */
[----:B------:R-:W-:Y:S01]  /*0a50*/  @P0 FFMA R15, R0, 1.84467440737095516160e+19, RZ ;  /* 0x5f800000000f0823 */ /* 0x000fe200000000ff */
[----:B------:R-:W-:Y:S08]  /*0a60*/  @!P0 MUFU.RCP R13, R0 ;  /* 0x00000000000d8308 */ /* 0x000ff00000001000 */
[----:B------:R-:W0:Y:S02]  /*0a70*/  @P0 MUFU.RCP R2, R15 ;  /* 0x0000000f00020308 */ /* 0x000e240000001000 */
[----:B0-----:R-:W-:-:S04]  /*0a80*/  @P0 FFMA R16, R15, R2, -1 ;  /* 0xbf8000000f100423 */ /* 0x001fc80000000002 */
[----:B------:R-:W-:-:S04]  /*0a90*/  @P0 FADD.FTZ R17, -R16, -RZ ;  /* 0x800000ff10110221 */ /* 0x000fc80000010100 */
[----:B------:R-:W-:-:S04]  /*0aa0*/  @P0 FFMA R2, R2, R17, R2 ;  /* 0x0000001102020223 */ /* 0x000fc80000000002 */
[----:B------:R-:W-:Y:S01]  /*0ab0*/  @P0 FFMA R13, R2, 1.84467440737095516160e+19, RZ ;  /* 0x5f800000020d0823 */ /* 0x000fe200000000ff */
[----:B------:R-:W-:Y:S06]  /*0ac0*/  BRA `(.L_x_37) ;  /* 0x0000000000887947 */ /* 0x000fec0003800000 */
.L_x_36:
[----:B------:R-:W-:-:S05]  /*0ad0*/  VIADD R19, R2, 0xffffff03 ;  /* 0xffffff0302137836 */ /* 0x000fca0000000000 */
[----:B------:R-:W-:-:S13]  /*0ae0*/  ISETP.GT.U32.AND P0, PT, R19, 0x1, PT ;  /* 0x000000011300780c */ /* 0x000fda0003f04070 */
[----:B------:R-:W-:Y:S05]  /*0af0*/  @P0 BRA `(.L_x_38) ;  /* 0x0000000000780947 */ /* 0x000fea0003800000 */
[----:B------:R-:W-:Y:S01]  /*0b00*/  LOP3.LUT R13, R0, 0x7fffff, RZ, 0xc0, !PT ;  /* 0x007fffff000d7812 */ /* 0x000fe200078ec0ff */
[----:B------:R-:W-:Y:S01]  /*0b10*/  HFMA2 R18, -RZ, RZ, 0, 1.78813934326171875e-07 ;  /* 0x00000003ff127431 */ /* 0x000fe200000001ff */
[----:B------:R-:W-:Y:S02]  /*0b20*/  IADD3 R2, PT, PT, R2, -0xfc, RZ ;  /* 0xffffff0402027810 */ /* 0x000fe40007ffe0ff */
[----:B------:R-:W-:-:S04]  /*0b30*/  LOP3.LUT R13, R13, 0x3f800000, RZ, 0xfc, !PT ;  /* 0x3f8000000d0d7812 */ /* 0x000fc800078efcff */
[----:B------:R-:W0:Y:S01]  /*0b40*/  MUFU.RCP R16, R13 ;  /* 0x0000000d00107308 */ /* 0x000e220000001000 */
[----:B------:R-:W-:Y:S01]  /*0b50*/  SHF.L.U32 R18, R18, R19, RZ ;  /* 0x0000001312127219 */ /* 0x000fe200000006ff */
[----:B0-----:R-:W-:-:S04]  /*0b60*/  FFMA R15, R13, R16, -1 ;  /* 0xbf8000000d0f7423 */ /* 0x001fc80000000010 */
[----:B------:R-:W-:-:S04]  /*0b70*/  FADD.FTZ R15, -R15, -RZ ;  /* 0x800000ff0f0f7221 */ /* 0x000fc80000010100 */
[CCC-:B------:R-:W-:Y:S01]  /*0b80*/  FFMA.RM R17, R16.reuse, R15.reuse, R16.reuse ;  /* 0x0000000f10117223 */ /* 0x1c0fe20000004010 */
[----:B------:R-:W-:-:S04]  /*0b90*/  FFMA.RP R16, R16, R15, R16 ;  /* 0x0000000f10107223 */ /* 0x000fc80000008010 */
[C---:B------:R-:W-:Y:S02]  /*0ba0*/  LOP3.LUT R15, R17.reuse, 0x7fffff, RZ, 0xc0, !PT ;  /* 0x007fffff110f7812 */ /* 0x040fe400078ec0ff */
[----:B------:R-:W-:Y:S02]  /*0bb0*/  FSETP.NEU.FTZ.AND P0, PT, R17, R16, PT ;  /* 0x000000101100720b */ /* 0x000fe40003f1d000 */
[----:B------:R-:W-:Y:S02]  /*0bc0*/  LOP3.LUT R15, R15, 0x800000, RZ, 0xfc, !PT ;  /* 0x008000000f0f7812 */ /* 0x000fe400078efcff */
[----:B------:R-:W-:Y:S02]  /*0bd0*/  SEL R16, RZ, 0xffffffff, !P0 ;  /* 0xffffffffff107807 */ /* 0x000fe40004000000 */
[----:B------:R-:W-:Y:S02]  /*0be0*/  LOP3.LUT R18, R18, R15, RZ, 0xc0, !PT ;  /* 0x0000000f12127212 */ /* 0x000fe400078ec0ff */
[----:B------:R-:W-:-:S02]  /*0bf0*/  IADD3 R16, PT, PT, -R16, RZ, RZ ;  /* 0x000000ff10107210 */ /* 0x000fc40007ffe1ff */
[-C--:B------:R-:W-:Y:S02]  /*0c00*/  SHF.R.U32.HI R18, RZ, R19.reuse, R18 ;  /* 0x00000013ff127219 */ /* 0x080fe40000011612 */
[----:B------:R-:W-:Y:S02]  /*0c10*/  LOP3.LUT P1, RZ, R16, R19, R15, 0xf8, !PT ;  /* 0x0000001310ff7212 */ /* 0x000fe4000782f80f */
[C---:B------:R-:W-:Y:S02]  /*0c20*/  LOP3.LUT P0, RZ, R18.reuse, 0x1, RZ, 0xc0, !PT ;  /* 0x0000000112ff7812 */ /* 0x040fe4000780c0ff */
[----:B------:R-:W-:-:S04]  /*0c30*/  LOP3.LUT P2, RZ, R18, 0x2, RZ, 0xc0, !PT ;  /* 0x0000000212ff7812 */ /* 0x000fc8000784c0ff */
[----:B------:R-:W-:Y:S02]  /*0c40*/  PLOP3.LUT P0, PT, P0, P1, P2, 0xe0, 0x0 ;  /* 0x000000000000781c */ /* 0x000fe40000703c20 */
[----:B------:R-:W-:Y:S02]  /*0c50*/  LOP3.LUT P1, RZ, R0, 0x7fffff, RZ, 0xc0, !PT ;  /* 0x007fffff00ff7812 */ /* 0x000fe4000782c0ff */
[----:B------:R-:W-:-:S05]  /*0c60*/  SEL R13, RZ, 0x1, !P0 ;  /* 0x00000001ff0d7807 */ /* 0x000fca0004000000 */
[----:B------:R-:W-:-:S05]  /*0c70*/  IMAD.MOV R13, RZ, RZ, -R13 ;  /* 0x000000ffff0d7224 */ /* 0x000fca00078e0a0d */
[----:B------:R-:W-:Y:S02]  /*0c80*/  ISETP.GE.AND P0, PT, R13, RZ, PT ;  /* 0x000000ff0d00720c */ /* 0x000fe40003f06270 */
[----:B------:R-:W-:-:S11]  /*0c90*/  SHF.R.U32.HI R13, RZ, R2, R15 ;  /* 0x00000002ff0d7219 */ /* 0x000fd6000001160f */
[----:B------:R-:W-:-:S05]  /*0ca0*/  @!P0 IADD3 R13, PT, PT, R13, 0x1, RZ ;  /* 0x000000010d0d8810 */ /* 0x000fca0007ffe0ff */
[----:B------:R-:W-:-:S05]  /*0cb0*/  @!P1 IMAD.SHL.U32 R13, R13, 0x2, RZ ;  /* 0x000000020d0d9824 */ /* 0x000fca00078e00ff */
[----:B------:R-:W-:Y:S01]  /*0cc0*/  LOP3.LUT R13, R13, 0x80000000, R0, 0xf8, !PT ;  /* 0x800000000d0d7812 */ /* 0x000fe200078ef800 */
[----:B------:R-:W-:Y:S06]  /*0cd0*/  BRA `(.L_x_37) ;  /* 0x0000000000047947 */ /* 0x000fec0003800000 */
.L_x_38:
[----:B------:R0:W1:Y:S02]  /*0ce0*/  MUFU.RCP R13, R0 ;  /* 0x00000000000d7308 */ /* 0x0000640000001000 */
.L_x_37:
[----:B------:R-:W-:Y:S05]  /*0cf0*/  BSYNC.RECONVERGENT B2 ;  /* 0x0000000000027941 */ /* 0x000fea0003800200 */
.L_x_35:
[----:B------:R-:W-:Y:S01]  /*0d00*/  HFMA2 R15, -RZ, RZ, 0, 0 ;  /* 0x00000000ff0f7431 */ /* 0x000fe200000001ff */
[----:B01----:R-:W-:-:S03]  /*0d10*/  MOV R0, R13 ;  /* 0x0000000d00007202 */ /* 0x003fc60000000f00 */
[----:B------:R-:W-:Y:S05]  /*0d20*/  RET.REL.NODEC R14 `(_Z20compute_total_energyP6float3Pff) ;  /* 0xfffffff00eb47950 */ /* 0x000fea0003c3ffff */
.L_x_39:
        /* <DEDUP_REMOVED lines=13> */
.L_x_108:


//--------------------- .text._Z14mc_step_kernelP6float3S0_PiP17curandStateXORWOWfff --------------------------
	.section	.text._Z14mc_step_kernelP6float3S0_PiP17curandStateXORWOWfff,"ax",@progbits
	.align	128
        .global         _Z14mc_step_kernelP6float3S0_PiP17curandStateXORWOWfff
        .type           _Z14mc_step_kernelP6float3S0_PiP17curandStateXORWOWfff,@function
        .size           _Z14mc_step_kernelP6float3S0_PiP17curandStateXORWOWfff,(.L_x_109 - _Z14mc_step_kernelP6float3S0_PiP17curandStateXORWOWfff)
        .other          _Z14mc_step_kernelP6float3S0_PiP17curandStateXORWOWfff,@"STO_CUDA_ENTRY STV_DEFAULT"
_Z14mc_step_kernelP6float3S0_PiP17curandStateXORWOWfff:
.text._Z14mc_step_kernelP6float3S0_PiP17curandStateXORWOWfff:
        /* <DEDUP_REMOVED lines=8> */
[----:B------:R-:W1:Y:S07]  /*0080*/  LDCU.64 UR6, c[0x0][0x358] ;  /* 0x00006b00ff0677ac */ /* 0x000e6e0008000a00 */
[----:B------:R-:W2:Y:S08]  /*0090*/  LDC.64 R8, c[0x0][0x380] ;  /* 0x0000e000ff087b82 */ /* 0x000eb00000000a00 */
[----:B------:R-:W3:Y:S01]  /*00a0*/  LDC.64 R32, c[0x0][0x3a0] ;  /* 0x0000e800ff207b82 */ /* 0x000ee20000000a00 */
[----:B0-----:R-:W-:-:S05]  /*00b0*/  IMAD.WIDE R14, R25, 0x30, R14 ;  /* 0x00000030190e7825 */ /* 0x001fca00078e020e */
[----:B-1----:R-:W4:Y:S04]  /*00c0*/  LDG.E.64 R12, desc[UR6][R14.64] ;  /* 0x000000060e0c7981 */ /* 0x002f28000c1e1b00 */
[----:B------:R-:W4:Y:S04]  /*00d0*/  LDG.E.64 R10, desc[UR6][R14.64+0x10] ;  /* 0x000010060e0a7981 */ /* 0x000f28000c1e1b00 */
[----:B------:R-:W4:Y:S01]  /*00e0*/  LDG.E.64 R2, desc[UR6][R14.64+0x8] ;  /* 0x000008060e027981 */ /* 0x000f22000c1e1b00 */
[----:B--2---:R-:W-:-:S03]  /*00f0*/  IMAD.WIDE R8, R25, 0xc, R8 ;  /* 0x0000000c19087825 */ /* 0x004fc600078e0208 */
[----:B------:R0:W5:Y:S04]  /*0100*/  LDG.E R23, desc[UR6][R14.64+0x20] ;  /* 0x000020060e177981 */ /* 0x000168000c1e1900 */
[----:B------:R-:W2:Y:S04]  /*0110*/  LDG.E R24, desc[UR6][R8.64] ;  /* 0x0000000608187981 */ /* 0x000ea8000c1e1900 */
[----:B------:R-:W2:Y:S04]  /*0120*/  LDG.E R22, desc[UR6][R8.64+0x4] ;  /* 0x0000040608167981 */ /* 0x000ea8000c1e1900 */
[----:B------:R-:W2:Y:S04]  /*0130*/  LDG.E R17, desc[UR6][R8.64+0x8] ;  /* 0x0000080608117981 */ /* 0x000ea8000c1e1900 */
[----:B------:R0:W5:Y:S04]  /*0140*/  LDG.E.64 R6, desc[UR6][R14.64+0x28] ;  /* 0x000028060e067981 */ /* 0x000168000c1e1b00 */
[----:B------:R0:W5:Y:S01]  /*0150*/  LDG.E.64 R4, desc[UR6][R14.64+0x18] ;  /* 0x000018060e047981 */ /* 0x000162000c1e1b00 */
[----:B---3--:R-:W-:Y:S01]  /*0160*/  FMUL R26, R32, 0.5 ;  /* 0x3f000000201a7820 */ /* 0x008fe20000400000 */
[----:B------:R-:W-:Y:S01]  /*0170*/  BSSY.RECONVERGENT B0, `(.L_x_40) ;  /* 0x000002d000007945 */ /* 0x000fe20003800200 */
[----:B----4-:R-:W-:-:S04]  /*0180*/  SHF.R.U32.HI R0, RZ, 0x2, R13 ;  /* 0x00000002ff007819 */ /* 0x010fc8000001160d */
[----:B------:R-:W-:Y:S02]  /*0190*/  LOP3.LUT R0, R0, R13, RZ, 0x3c, !PT ;  /* 0x0000000d00007212 */ /* 0x000fe400078e3cff */
[----:B------:R-:W-:-:S03]  /*01a0*/  SHF.L.U32 R16, R11, 0x4, RZ ;  /* 0x000000040b107819 */ /* 0x000fc600000006ff */
[----:B------:R-:W-:Y:S01]  /*01b0*/  IMAD.SHL.U32 R13, R0, 0x2, RZ ;  /* 0x00000002000d7824 */ /* 0x000fe200078e00ff */
[----:B------:R-:W-:-:S04]  /*01c0*/  SHF.R.U32.HI R19, RZ, 0x2, R2 ;  /* 0x00000002ff137819 */ /* 0x000fc80000011602 */
[----:B------:R-:W-:Y:S02]  /*01d0*/  LOP3.LUT R13, R11, R16, R13, 0x96, !PT ;  /* 0x000000100b0d7212 */ /* 0x000fe400078e960d */
[----:B------:R-:W-:Y:S02]  /*01e0*/  LOP3.LUT R19, R19, R2, RZ, 0x3c, !PT ;  /* 0x0000000213137212 */ /* 0x000fe400078e3cff */
        /* <DEDUP_REMOVED lines=8> */
[----:B------:R-:W-:Y:S02]  /*0270*/  IMAD.SHL.U32 R3, R35, 0x10, RZ ;  /* 0x0000001023037824 */ /* 0x000fe400078e00ff */
[----:B------:R-:W-:-:S03]  /*0280*/  HFMA2 R13, -RZ, RZ, 0.1171875, 0 ;  /* 0x2f800000ff0d7431 */ /* 0x000fc600000001ff */
[----:B------:R-:W-:Y:S02]  /*0290*/  LOP3.LUT R2, R16, R0, R3, 0x96, !PT ;  /* 0x0000000010027212 */ /* 0x000fe400078e9603 */
[----:B------:R-:W-:-:S04]  /*02a0*/  IADD3 R0, PT, PT, R12, 0x587c5, R31 ;  /* 0x000587c50c007810 */ /* 0x000fc80007ffe01f */
[----:B------:R-:W-:Y:S01]  /*02b0*/  I2FP.F32.U32 R0, R0 ;  /* 0x0000000000007245 */ /* 0x000fe20000201000 */
[----:B------:R-:W-:Y:S01]  /*02c0*/  IMAD.MOV.U32 R19, RZ, RZ, 0x40000000 ;  /* 0x40000000ff137424 */ /* 0x000fe200078e00ff */
[----:B------:R-:W-:Y:S01]  /*02d0*/  LOP3.LUT R29, R2, R35, RZ, 0x3c, !PT ;  /* 0x00000023021d7212 */ /* 0x000fe200078e3cff */
[----:B------:R-:W-:Y:S02]  /*02e0*/  VIADD R16, R12, 0x10974f ;  /* 0x0010974f0c107836 */ /* 0x000fe40000000000 */
[----:B------:R-:W-:Y:S01]  /*02f0*/  FFMA R0, R0, R13, 1.1641532182693481445e-10 ;  /* 0x2f00000000007423 */ /* 0x000fe2000000000d */
[----:B------:R-:W-:-:S03]  /*0300*/  IADD3 R2, PT, PT, R12, 0xb0f8a, R35 ;  /* 0x000b0f8a0c027810 */ /* 0x000fc60007ffe023 */
[----:B------:R-:W-:Y:S01]  /*0310*/  FFMA R27, R0, R19, -1 ;  /* 0xbf800000001b7423 */ /* 0x000fe20000000013 */
[----:B------:R-:W-:Y:S02]  /*0320*/  IADD3 R3, PT, PT, R29, R16, RZ ;  /* 0x000000101d037210 */ /* 0x000fe40007ffe0ff */
[----:B------:R-:W-:Y:S01]  /*0330*/  I2FP.F32.U32 R2, R2 ;  /* 0x0000000200027245 */ /* 0x000fe20000201000 */
[----:B--2---:R-:W-:Y:S01]  /*0340*/  FFMA R27, R27, R33, R24 ;  /* 0x000000211b1b7223 */ /* 0x004fe20000000018 */
[----:B------:R-:W-:-:S03]  /*0350*/  I2FP.F32.U32 R3, R3 ;  /* 0x0000000300037245 */ /* 0x000fc60000201000 */
[-C--:B------:R-:W-:Y:S01]  /*0360*/  FFMA R2, R2, R13.reuse, 1.1641532182693481445e-10 ;  /* 0x2f00000002027423 */ /* 0x080fe2000000000d */
[----:B------:R-:W-:Y:S01]  /*0370*/  FSETP.GT.AND P2, PT, R27, R26, PT ;  /* 0x0000001a1b00720b */ /* 0x000fe20003f44000 */
[----:B------:R-:W-:Y:S02]  /*0380*/  FFMA R3, R3, R13, 1.1641532182693481445e-10 ;  /* 0x2f00000003037423 */ /* 0x000fe4000000000d */
[-C--:B------:R-:W-:Y:S02]  /*0390*/  FFMA R13, R2, R19.reuse, -1 ;  /* 0xbf800000020d7423 */ /* 0x080fe40000000013 */
[----:B------:R-:W-:Y:S02]  /*03a0*/  FFMA R0, R3, R19, -1 ;  /* 0xbf80000003007423 */ /* 0x000fe40000000013 */
[-C--:B------:R-:W-:Y:S02]  /*03b0*/  FFMA R13, R13, R33.reuse, R22 ;  /* 0x000000210d0d7223 */ /* 0x080fe40000000016 */
[----:B------:R-:W-:-:S03]  /*03c0*/  FFMA R33, R0, R33, R17 ;  /* 0x0000002100217223 */ /* 0x000fc60000000011 */
[-C--:B------:R-:W-:Y:S01]  /*03d0*/  FSETP.GT.AND P0, PT, R13, R26.reuse, PT ;  /* 0x0000001a0d00720b */ /* 0x080fe20003f04000 */
[----:B------:R-:W-:Y:S01]  /*03e0*/  @P2 FADD R27, R27, -R32 ;  /* 0x800000201b1b2221 */ /* 0x000fe20000000000 */
[----:B------:R-:W-:Y:S01]  /*03f0*/  FSETP.GT.AND P1, PT, R33, R26, PT ;  /* 0x0000001a2100720b */ /* 0x000fe20003f24000 */
[----:B0-----:R-:W-:-:S12]  /*0400*/  @P2 BRA `(.L_x_41) ;  /* 0x00000000000c2947 */ /* 0x001fd80003800000 */
[----:B------:R-:W-:-:S05]  /*0410*/  FMUL R0, R32, -0.5 ;  /* 0xbf00000020007820 */ /* 0x000fca0000400000 */
[----:B------:R-:W-:-:S13]  /*0420*/  FSETP.GEU.AND P2, PT, R27, R0, PT ;  /* 0x000000001b00720b */ /* 0x000fda0003f4e000 */
[----:B------:R-:W-:-:S07]  /*0430*/  @!P2 FADD R27, R27, R32 ;  /* 0x000000201b1ba221 */ /* 0x000fce0000000000 */
.L_x_41:
[----:B------:R-:W-:Y:S05]  /*0440*/  BSYNC.RECONVERGENT B0 ;  /* 0x0000000000007941 */ /* 0x000fea0003800200 */
.L_x_40:
[----:B------:R-:W-:Y:S01]  /*0450*/  BSSY.RECONVERGENT B0, `(.L_x_42) ;  /* 0x0000006000007945 */ /* 0x000fe20003800200 */
[----:B------:R-:W-:-:S03]  /*0460*/  @P0 FADD R13, R13, -R32 ;  /* 0x800000200d0d0221 */ /* 0x000fc60000000000 */
[----:B------:R-:W-:Y:S05]  /*0470*/  @P0 BRA `(.L_x_43) ;  /* 0x00000000000c0947 */ /* 0x000fea0003800000 */
[----:B------:R-:W-:-:S05]  /*0480*/  FMUL R0, R32, -0.5 ;  /* 0xbf00000020007820 */ /* 0x000fca0000400000 */
[----:B------:R-:W-:-:S13]  /*0490*/  FSETP.GEU.AND P0, PT, R13, R0, PT ;  /* 0x000000000d00720b */ /* 0x000fda0003f0e000 */
[----:B------:R-:W-:-:S07]  /*04a0*/  @!P0 FADD R13, R13, R32 ;  /* 0x000000200d0d8221 */ /* 0x000fce0000000000 */
.L_x_43:
[----:B------:R-:W-:Y:S05]  /*04b0*/  BSYNC.RECONVERGENT B0 ;  /* 0x0000000000007941 */ /* 0x000fea0003800200 */
.L_x_42:
[----:B------:R-:W-:Y:S01]  /*04c0*/  BSSY.RECONVERGENT B0, `(.L_x_44) ;  /* 0x0000006000007945 */ /* 0x000fe20003800200 */
[----:B------:R-:W-:-:S03]  /*04d0*/  @P1 FADD R33, R33, -R32 ;  /* 0x8000002021211221 */ /* 0x000fc60000000000 */
[----:B------:R-:W-:Y:S05]  /*04e0*/  @P1 BRA `(.L_x_45) ;  /* 0x00000000000c1947 */ /* 0x000fea0003800000 */
[----:B------:R-:W-:-:S05]  /*04f0*/  FMUL R0, R32, -0.5 ;  /* 0xbf00000020007820 */ /* 0x000fca0000400000 */
[----:B------:R-:W-:-:S13]  /*0500*/  FSETP.GEU.AND P0, PT, R33, R0, PT ;  /* 0x000000002100720b */ /* 0x000fda0003f0e000 */
[----:B------:R-:W-:-:S07]  /*0510*/  @!P0 FADD R33, R33, R32 ;  /* 0x0000002021218221 */ /* 0x000fce0000000000 */
.L_x_45:
[----:B------:R-:W-:Y:S05]  /*0520*/  BSYNC.RECONVERGENT B0 ;  /* 0x0000000000007941 */ /* 0x000fea0003800200 */
.L_x_44:
[----:B------:R-:W0:Y:S01]  /*0530*/  LDCU.64 UR4, c[0x0][0x380] ;  /* 0x00007000ff0477ac */ /* 0x000e220008000a00 */
[----:B------:R-:W-:Y:S01]  /*0540*/  IADD3 R28, PT, PT, -R25, RZ, RZ ;  /* 0x000000ff191c7210 */ /* 0x000fe20007ffe1ff */
[----:B------:R-:W-:Y:S01]  /*0550*/  FMUL R30, R32, -0.5 ;  /* 0xbf000000201e7820 */ /* 0x000fe20000400000 */
[----:B------:R-:W-:Y:S01]  /*0560*/  IMAD.MOV.U32 R32, RZ, RZ, RZ ;  /* 0x000000ffff207224 */ /* 0x000fe200078e00ff */
[----:B------:R-:W1:Y:S01]  /*0570*/  LDCU UR8, c[0x0][0x3a0] ;  /* 0x00007400ff0877ac */ /* 0x000e620008000800 */
[----:B------:R-:W-:Y:S01]  /*0580*/  MOV R20, R28 ;  /* 0x0000001c00147202 */ /* 0x000fe20000000f00 */
[----:B0-----:R-:W-:-:S04]  /*0590*/  UIADD3 UR4, UP0, UPT, UR4, 0xc, URZ ;  /* 0x0000000c04047890 */ /* 0x001fc8000ff1e0ff */
[----:B------:R-:W-:Y:S02]  /*05a0*/  UIADD3.X UR5, UPT, UPT, URZ, UR5, URZ, UP0, !UPT ;  /* 0x00000005ff057290 */ /* 0x000fe400087fe4ff */
[----:B------:R-:W-:Y:S01]  /*05b0*/  IMAD.U32 R18, RZ, RZ, UR4 ;  /* 0x00000004ff127e24 */ /* 0x000fe2000f8e00ff */
[----:B------:R-:W-:-:S03]  /*05c0*/  UMOV UR4, URZ ;  /* 0x000000ff00047c82 */ /* 0x000fc60008000000 */
[----:B-1----:R-:W-:-:S07]  /*05d0*/  MOV R19, UR5 ;  /* 0x0000000500137c02 */ /* 0x002fce0008000f00 */
.L_x_71:
[----:B------:R-:W-:Y:S01]  /*05e0*/  ISETP.NE.AND P0, PT, R20, RZ, PT ;  /* 0x000000ff1400720c */ /* 0x000fe20003f05270 */
[----:B------:R-:W-:-:S12]  /*05f0*/  BSSY.RECONVERGENT B0, `(.L_x_46) ;  /* 0x000003b000007945 */ /* 0x000fd80003800200 */
[----:B------:R-:W-:Y:S05]  /*0600*/  @!P0 BRA `(.L_x_47) ;  /* 0x0000000000e48947 */ /* 0x000fea0003800000 */
[----:B------:R-:W2:Y:S04]  /*0610*/  LDG.E R21, desc[UR6][R18.64+-0x8] ;  /* 0xfffff80612157981 */ /* 0x000ea8000c1e1900 */
[----:B------:R-:W3:Y:S04]  /*0620*/  LDG.E R0, desc[UR6][R18.64+-0x4] ;  /* 0xfffffc0612007981 */ /* 0x000ee8000c1e1900 */
[----:B------:R-:W4:Y:S01]  /*0630*/  LDG.E R3, desc[UR6][R18.64+-0xc] ;  /* 0xfffff40612037981 */ /* 0x000f22000c1e1900 */
[----:B------:R-:W-:Y:S01]  /*0640*/  BSSY.RECONVERGENT B1, `(.L_x_48) ;  /* 0x0000011000017945 */ /* 0x000fe20003800200 */
[----:B--2---:R-:W-:Y:S01]  /*0650*/  FADD R21, R22, -R21 ;  /* 0x8000001516157221 */ /* 0x004fe20000000000 */
        /* <DEDUP_REMOVED lines=15> */
.L_x_49:
[----:B------:R-:W-:Y:S05]  /*0750*/  BSYNC.RECONVERGENT B1 ;  /* 0x0000000000017941 */ /* 0x000fea0003800200 */
.L_x_48:
[----:B------:R-:W-:Y:S04]  /*0760*/  BSSY.RECONVERGENT B1, `(.L_x_50) ;  /* 0x0000005000017945 */ /* 0x000fe80003800200 */
[----:B------:R-:W-:Y:S05]  /*0770*/  @P0 BRA `(.L_x_51) ;  /* 0x00000000000c0947 */ /* 0x000fea0003800000 */
[----:B------:R-:W-:-:S13]  /*0780*/  FSETP.GEU.AND P0, PT, R21, R30, PT ;  /* 0x0000001e1500720b */ /* 0x000fda0003f0e000 */
[----:B------:R-:W0:Y:S02]  /*0790*/  @!P0 LDC R0, c[0x0][0x3a0] ;  /* 0x0000e800ff008b82 */ /* 0x000e240000000800 */
[----:B0-----:R-:W-:-:S07]  /*07a0*/  @!P0 FADD R21, R21, R0 ;  /* 0x0000000015158221 */ /* 0x001fce0000000000 */
.L_x_51:
[----:B------:R-:W-:Y:S05]  /*07b0*/  BSYNC.RECONVERGENT B1 ;  /* 0x0000000000017941 */ /* 0x000fea0003800200 */
.L_x_50:
[----:B------:R-:W-:Y:S04]  /*07c0*/  BSSY.RECONVERGENT B1, `(.L_x_52) ;  /* 0x0000005000017945 */ /* 0x000fe80003800200 */
[----:B------:R-:W-:Y:S05]  /*07d0*/  @P1 BRA `(.L_x_53) ;  /* 0x00000000000c1947 */ /* 0x000fea0003800000 */
[----:B------:R-:W-:-:S13]  /*07e0*/  FSETP.GEU.AND P0, PT, R37, R30, PT ;  /* 0x0000001e2500720b */ /* 0x000fda0003f0e000 */
[----:B------:R-:W0:Y:S02]  /*07f0*/  @!P0 LDC R0, c[0x0][0x3a0] ;  /* 0x0000e800ff008b82 */ /* 0x000e240000000800 */
[----:B0-----:R-:W-:-:S07]  /*0800*/  @!P0 FADD R37, R37, R0 ;  /* 0x0000000025258221 */ /* 0x001fce0000000000 */
.L_x_53:
[----:B------:R-:W-:Y:S05]  /*0810*/  BSYNC.RECONVERGENT B1 ;  /* 0x0000000000017941 */ /* 0x000fea0003800200 */
.L_x_52:
[----:B------:R-:W-:-:S04]  /*0820*/  FMUL R0, R21, R21 ;  /* 0x0000001515007220 */ /* 0x000fc80000400000 */
[----:B------:R-:W-:-:S04]  /*0830*/  FFMA R0, R3, R3, R0 ;  /* 0x0000000303007223 */ /* 0x000fc80000000000 */
[----:B------:R-:W-:-:S05]  /*0840*/  FFMA R37, R37, R37, R0 ;  /* 0x0000002525257223 */ /* 0x000fca0000000000 */
[----:B------:R-:W-:-:S04]  /*0850*/  FSETP.GT.AND P0, PT, R37, 9.9999999392252902908e-09, PT ;  /* 0x322bcc772500780b */ /* 0x000fc80003f04000 */
[----:B------:R-:W-:-:S13]  /*0860*/  FSETP.GEU.OR P0, PT, R37, 6.25, !P0 ;  /* 0x40c800002500780b */ /* 0x000fda000470e400 */
[----:B------:R-:W-:Y:S05]  /*0870*/  @P0 BRA `(.L_x_47) ;  /* 0x0000000000480947 */ /* 0x000fea0003800000 */
[----:B------:R-:W-:Y:S01]  /*0880*/  VIADD R0, R37, 0x1800000 ;  /* 0x0180000025007836 */ /* 0x000fe20000000000 */
[----:B------:R-:W-:Y:S04]  /*0890*/  BSSY.RECONVERGENT B1, `(.L_x_54) ;  /* 0x000000c000017945 */ /* 0x000fe80003800200 */
[----:B------:R-:W-:-:S04]  /*08a0*/  LOP3.LUT R0, R0, 0x7f800000, RZ, 0xc0, !PT ;  /* 0x7f80000000007812 */ /* 0x000fc800078ec0ff */
[----:B------:R-:W-:-:S13]  /*08b0*/  ISETP.GT.U32.AND P0, PT, R0, 0x1ffffff, PT ;  /* 0x01ffffff0000780c */ /* 0x000fda0003f04070 */
[----:B------:R-:W-:Y:S05]  /*08c0*/  @P0 BRA `(.L_x_55) ;  /* 0x0000000000100947 */ /* 0x000fea0003800000 */
[----:B------:R-:W-:Y:S02]  /*08d0*/  MOV R0, R37 ;  /* 0x0000002500007202 */ /* 0x000fe40000000f00 */
[----:B------:R-:W-:-:S07]  /*08e0*/  MOV R34, 0x900 ;  /* 0x0000090000227802 */ /* 0x000fce0000000f00 */
[----:B-----5:R-:W-:Y:S05]  /*08f0*/  CALL.REL.NOINC `($__internal_1_$__cuda_sm20_rcp_rn_f32_slowpath) ;  /* 0x0000001000807944 */ /* 0x020fea0003c00000 */
[----:B------:R-:W-:Y:S05]  /*0900*/  BRA `(.L_x_56) ;  /* 0x0000000000107947 */ /* 0x000fea0003800000 */
.L_x_55:
[----:B------:R-:W0:Y:S02]  /*0910*/  MUFU.RCP R0, R37 ;  /* 0x0000002500007308 */ /* 0x000e240000001000 */
[----:B0-----:R-:W-:-:S04]  /*0920*/  FFMA R2, R37, R0, -1 ;  /* 0xbf80000025027423 */ /* 0x001fc80000000000 */
[----:B------:R-:W-:-:S04]  /*0930*/  FADD.FTZ R3, -R2, -RZ ;  /* 0x800000ff02037221 */ /* 0x000fc80000010100 */
[----:B------:R-:W-:-:S07]  /*0940*/  FFMA R0, R0, R3, R0 ;  /* 0x0000000300007223 */ /* 0x000fce0000000000 */
.L_x_56:
[----:B------:R-:W-:Y:S05]  /*0950*/  BSYNC.RECONVERGENT B1 ;  /* 0x0000000000017941 */ /* 0x000fea0003800200 */
.L_x_54:
[----:B------:R-:W-:-:S04]  /*0960*/  FMUL R3, R0, R0 ;  /* 0x0000000000037220 */ /* 0x000fc80000400000 */
[----:B------:R-:W-:-:S04]  /*0970*/  FMUL R3, R3, R0 ;  /* 0x0000000003037220 */ /* 0x000fc80000400000 */
[----:B------:R-:W-:-:S04]  /*0980*/  FFMA R3, R3, R3, -R3 ;  /* 0x0000000303037223 */ /* 0x000fc80000000803 */
[----:B------:R-:W-:-:S07]  /*0990*/  FFMA R32, R3, 4, R32 ;  /* 0x4080000003207823 */ /* 0x000fce0000000020 */
.L_x_47:
[----:B------:R-:W-:Y:S05]  /*09a0*/  BSYNC.RECONVERGENT B0 ;  /* 0x0000000000007941 */ /* 0x000fea0003800200 */
.L_x_46:
[----:B------:R-:W-:Y:S01]  /*09b0*/  UIADD3 UR5, UPT, UPT, UR4, 0x1, URZ ;  /* 0x0000000104057890 */ /* 0x000fe2000fffe0ff */
[----:B------:R-:W-:Y:S05]  /*09c0*/  BSSY.RECONVERGENT B0, `(.L_x_57) ;  /* 0x000003c000007945 */ /* 0x000fea0003800200 */
[----:B------:R-:W-:-:S13]  /*09d0*/  ISETP.NE.AND P0, PT, R25, UR5, PT ;  /* 0x0000000519007c0c */ /* 0x000fda000bf05270 */
[----:B------:R-:W-:Y:S05]  /*09e0*/  @!P0 BRA `(.L_x_58) ;  /* 0x0000000000e48947 */ /* 0x000fea0003800000 */
        /* <DEDUP_REMOVED lines=9> */
.L_x_60:
[----:B------:R-:W-:-:S07]  /*0a80*/  FADD R3, R3, -UR8 ;  /* 0x8000000803037e21 */ /* 0x000fce0008000000 */
.L_x_61:
[----:B------:R-:W-:Y:S05]  /*0a90*/  BSYNC.RECONVERGENT B1 ;  /* 0x0000000000017941 */ /* 0x000fea0003800200 */
.L_x_59:
        /* <DEDUP_REMOVED lines=9> */
.L_x_63:
[----:B------:R-:W-:-:S07]  /*0b30*/  FADD R21, R21, -UR8 ;  /* 0x8000000815157e21 */ /* 0x000fce0008000000 */
.L_x_64:
[----:B------:R-:W-:Y:S05]  /*0b40*/  BSYNC.RECONVERGENT B1 ;  /* 0x0000000000017941 */ /* 0x000fea0003800200 */
.L_x_62:
        /* <DEDUP_REMOVED lines=9> */
.L_x_66:
[----:B------:R-:W-:-:S07]  /*0be0*/  FADD R37, R37, -UR8 ;  /* 0x8000000825257e21 */ /* 0x000fce0008000000 */
.L_x_67:
[----:B------:R-:W-:Y:S05]  /*0bf0*/  BSYNC.RECONVERGENT B1 ;  /* 0x0000000000017941 */ /* 0x000fea0003800200 */
.L_x_65:
        /* <DEDUP_REMOVED lines=13> */
[----:B-----5:R-:W-:Y:S05]  /*0cd0*/  CALL.REL.NOINC `($__internal_1_$__cuda_sm20_rcp_rn_f32_slowpath) ;  /* 0x0000000c00887944 */ /* 0x020fea0003c00000 */
[----:B------:R-:W-:Y:S05]  /*0ce0*/  BRA `(.L_x_70) ;  /* 0x0000000000107947 */ /* 0x000fea0003800000 */
.L_x_69:
[----:B------:R-:W0:Y:S02]  /*0cf0*/  MUFU.RCP R0, R37 ;  /* 0x0000002500007308 */ /* 0x000e240000001000 */
[----:B0-----:R-:W-:-:S04]  /*0d00*/  FFMA R2, R37, R0, -1 ;  /* 0xbf80000025027423 */ /* 0x001fc80000000000 */
[----:B------:R-:W-:-:S04]  /*0d10*/  FADD.FTZ R3, -R2, -RZ ;  /* 0x800000ff02037221 */ /* 0x000fc80000010100 */
[----:B------:R-:W-:-:S07]  /*0d20*/  FFMA R0, R0, R3, R0 ;  /* 0x0000000300007223 */ /* 0x000fce0000000000 */
.L_x_70:
[----:B------:R-:W-:Y:S05]  /*0d30*/  BSYNC.RECONVERGENT B1 ;  /* 0x0000000000017941 */ /* 0x000fea0003800200 */
.L_x_68:
[----:B------:R-:W-:-:S04]  /*0d40*/  FMUL R3, R0, R0 ;  /* 0x0000000000037220 */ /* 0x000fc80000400000 */
[----:B------:R-:W-:-:S04]  /*0d50*/  FMUL R3, R3, R0 ;  /* 0x0000000003037220 */ /* 0x000fc80000400000 */
[----:B------:R-:W-:-:S04]  /*0d60*/  FFMA R3, R3, R3, -R3 ;  /* 0x0000000303037223 */ /* 0x000fc80000000803 */
[----:B------:R-:W-:-:S07]  /*0d70*/  FFMA R32, R3, 4, R32 ;  /* 0x4080000003207823 */ /* 0x000fce0000000020 */
.L_x_58:
[----:B------:R-:W-:Y:S05]  /*0d80*/  BSYNC.RECONVERGENT B0 ;  /* 0x0000000000007941 */ /* 0x000fea0003800200 */
.L_x_57:
[----:B------:R-:W-:Y:S01]  /*0d90*/  UIADD3 UR4, UPT, UPT, UR4, 0x2, URZ ;  /* 0x0000000204047890 */ /* 0x000fe2000fffe0ff */
[----:B------:R-:W-:Y:S02]  /*0da0*/  IADD3 R18, P0, PT, R18, 0x18, RZ ;  /* 0x0000001812127810 */ /* 0x000fe40007f1e0ff */
[----:B------:R-:W-:Y:S01]  /*0db0*/  IADD3 R20, PT, PT, R20, 0x2, RZ ;  /* 0x0000000214147810 */ /* 0x000fe20007ffe0ff */
[----:B------:R-:W-:Y:S01]  /*0dc0*/  UISETP.NE.AND UP0, UPT, UR4, 0x5dc, UPT ;  /* 0x000005dc0400788c */ /* 0x000fe2000bf05270 */
[----:B------:R-:W-:-:S08]  /*0dd0*/  IADD3.X R19, PT, PT, RZ, R19, RZ, P0, !PT ;  /* 0x00000013ff137210 */ /* 0x000fd000007fe4ff */
[----:B------:R-:W-:Y:S05]  /*0de0*/  BRA.U UP0, `(.L_x_71) ;  /* 0xfffffff500fc7547 */ /* 0x000fea000b83ffff */
[----:B------:R-:W0:Y:S01]  /*0df0*/  LDC.64 R18, c[0x0][0x388] ;  /* 0x0000e200ff127b82 */ /* 0x000e220000000a00 */
[----:B------:R-:W1:Y:S01]  /*0e00*/  LDCU.64 UR4, c[0x0][0x388] ;  /* 0x00007100ff0477ac */ /* 0x000e620008000a00 */
[----:B------:R-:W-:Y:S01]  /*0e10*/  IMAD.MOV.U32 R37, RZ, RZ, RZ ;  /* 0x000000ffff257224 */ /* 0x000fe200078e00ff */
[----:B------:R-:W2:Y:S01]  /*0e20*/  LDCU UR8, c[0x0][0x3a0] ;  /* 0x00007400ff0877ac */ /* 0x000ea20008000800 */
[----:B-1----:R-:W-:-:S04]  /*0e30*/  UIADD3 UR4, UP0, UPT, UR4, 0xc, URZ ;  /* 0x0000000c04047890 */ /* 0x002fc8000ff1e0ff */
[----:B------:R-:W-:Y:S01]  /*0e40*/  UIADD3.X UR5, UPT, UPT, URZ, UR5, URZ, UP0, !UPT ;  /* 0x00000005ff057290 */ /* 0x000fe200087fe4ff */
[----:B0-----:R-:W-:Y:S01]  /*0e50*/  IMAD.WIDE R18, R25, 0xc, R18 ;  /* 0x0000000c19127825 */ /* 0x001fe200078e0212 */
[----:B------:R-:W-:Y:S01]  /*0e60*/  MOV R20, UR4 ;  /* 0x0000000400147c02 */ /* 0x000fe20008000f00 */
[----:B------:R-:W-:-:S03]  /*0e70*/  UMOV UR4, URZ ;  /* 0x000000ff00047c82 */ /* 0x000fc60008000000 */
[----:B------:R0:W-:Y:S01]  /*0e80*/  STG.E desc[UR6][R18.64], R27 ;  /* 0x0000001b12007986 */ /* 0x0001e2000c101906 */
[----:B------:R-:W-:-:S03]  /*0e90*/  MOV R21, UR5 ;  /* 0x0000000500157c02 */ /* 0x000fc60008000f00 */
[----:B------:R0:W-:Y:S04]  /*0ea0*/  STG.E desc[UR6][R18.64+0x4], R13 ;  /* 0x0000040d12007986 */ /* 0x0001e8000c101906 */
[----:B--2---:R0:W-:Y:S02]  /*0eb0*/  STG.E desc[UR6][R18.64+0x8], R33 ;  /* 0x0000082112007986 */ /* 0x0041e4000c101906 */
.L_x_97:
[----:B------:R-:W-:Y:S01]  /*0ec0*/  ISETP.NE.AND P0, PT, R28, RZ, PT ;  /* 0x000000ff1c00720c */ /* 0x000fe20003f05270 */
[----:B------:R-:W-:-:S12]  /*0ed0*/  BSSY.RECONVERGENT B0, `(.L_x_72) ;  /* 0x000003b000007945 */ /* 0x000fd80003800200 */
[----:B------:R-:W-:Y:S05]  /*0ee0*/  @!P0 BRA `(.L_x_73) ;  /* 0x0000000000e48947 */ /* 0x000fea0003800000 */
[----:B------:R-:W2:Y:S04]  /*0ef0*/  LDG.E R2, desc[UR6][R20.64+-0x8] ;  /* 0xfffff80614027981 */ /* 0x000ea8000c1e1900 */
[----:B------:R-:W3:Y:S04]  /*0f00*/  LDG.E R34, desc[UR6][R20.64+-0x4] ;  /* 0xfffffc0614227981 */ /* 0x000ee8000c1e1900 */
[----:B------:R-:W4:Y:S01]  /*0f10*/  LDG.E R0, desc[UR6][R20.64+-0xc] ;  /* 0xfffff40614007981 */ /* 0x000f22000c1e1900 */
[----:B------:R-:W-:Y:S01]  /*0f20*/  BSSY.RECONVERGENT B1, `(.L_x_74) ;  /* 0x0000011000017945 */ /* 0x000fe20003800200 */
[----:B--2---:R-:W-:Y:S01]  /*0f30*/  FADD R39, -R2, R13 ;  /* 0x0000000d02277221 */ /* 0x004fe20000000100 */
[----:B---3--:R-:W-:-:S04]  /*0f40*/  FADD R41, -R34, R33 ;  /* 0x0000002122297221 */ /* 0x008fc80000000100 */
[-C--:B------:R-:W-:Y:S01]  /*0f50*/  FSETP.GT.AND P0, PT, R39, R26.reuse, PT ;  /* 0x0000001a2700720b */ /* 0x080fe20003f04000 */
[----:B----4-:R-:W-:Y:S01]  /*0f60*/  FADD R3, -R0, R27 ;  /* 0x0000001b00037221 */ /* 0x010fe20000000100 */
[----:B------:R-:W-:-:S04]  /*0f70*/  FSETP.GT.AND P1, PT, R41, R26, PT ;  /* 0x0000001a2900720b */ /* 0x000fc80003f24000 */
[----:B------:R-:W-:-:S07]  /*0f80*/  FSETP.GT.AND P2, PT, R3, R26, PT ;  /* 0x0000001a0300720b */ /* 0x000fce0003f44000 */
[----:B------:R-:W1:Y:S08]  /*0f90*/  @P0 LDC R2, c[0x0][0x3a0] ;  /* 0x0000e800ff020b82 */ /* 0x000e700000000800 */
[----:B------:R-:W2:Y:S08]  /*0fa0*/  @P1 LDC R34, c[0x0][0x3a0] ;  /* 0x0000e800ff221b82 */ /* 0x000eb00000000800 */
[----:B------:R-:W3:Y:S01]  /*0fb0*/  @P2 LDC R0, c[0x0][0x3a0] ;  /* 0x0000e800ff002b82 */ /* 0x000ee20000000800 */
[----:B-1----:R-:W-:Y:S01]  /*0fc0*/  @P0 FADD R39, R39, -R2 ;  /* 0x8000000227270221 */ /* 0x002fe20000000000 */
[----:B--2---:R-:W-:Y:S01]  /*0fd0*/  @P1 FADD R41, R41, -R34 ;  /* 0x8000002229291221 */ /* 0x004fe20000000000 */
[----:B---3--:R-:W-:Y:S01]  /*0fe0*/  @P2 FADD R3, R3, -R0 ;  /* 0x8000000003032221 */ /* 0x008fe20000000000 */
[----:B------:R-:W-:Y:S06]  /*0ff0*/  @P2 BRA `(.L_x_75) ;  /* 0x00000000000c2947 */ /* 0x000fec0003800000 */
[----:B------:R-:W-:-:S13]  /*1000*/  FSETP.GEU.AND P2, PT, R3, R30, PT ;  /* 0x0000001e0300720b */ /* 0x000fda0003f4e000 */
[----:B------:R-:W1:Y:S02]  /*1010*/  @!P2 LDC R0, c[0x0][0x3a0] ;  /* 0x0000e800ff00ab82 */ /* 0x000e640000000800 */
[----:B-1----:R-:W-:-:S07]  /*1020*/  @!P2 FADD R3, R3, R0 ;  /* 0x000000000303a221 */ /* 0x002fce0000000000 */
.L_x_75:
[----:B------:R-:W-:Y:S05]  /*1030*/  BSYNC.RECONVERGENT B1 ;  /* 0x0000000000017941 */ /* 0x000fea0003800200 */
.L_x_74:
[----:B------:R-:W-:Y:S04]  /*1040*/  BSSY.RECONVERGENT B1, `(.L_x_76) ;  /* 0x0000005000017945 */ /* 0x000fe80003800200 */
[----:B------:R-:W-:Y:S05]  /*1050*/  @P0 BRA `(.L_x_77) ;  /* 0x00000000000c0947 */ /* 0x000fea0003800000 */
[----:B------:R-:W-:-:S13]  /*1060*/  FSETP.GEU.AND P0, PT, R39, R30, PT ;  /* 0x0000001e2700720b */ /* 0x000fda0003f0e000 */
[----:B------:R-:W1:Y:S02]  /*1070*/  @!P0 LDC R0, c[0x0][0x3a0] ;  /* 0x0000e800ff008b82 */ /* 0x000e640000000800 */
[----:B-1----:R-:W-:-:S07]  /*1080*/  @!P0 FADD R39, R39, R0 ;  /* 0x0000000027278221 */ /* 0x002fce0000000000 */
.L_x_77:
[----:B------:R-:W-:Y:S05]  /*1090*/  BSYNC.RECONVERGENT B1 ;  /* 0x0000000000017941 */ /* 0x000fea0003800200 */
.L_x_76:
[----:B------:R-:W-:Y:S04]  /*10a0*/  BSSY.RECONVERGENT B1, `(.L_x_78) ;  /* 0x0000005000017945 */ /* 0x000fe80003800200 */
[----:B------:R-:W-:Y:S05]  /*10b0*/  @P1 BRA `(.L_x_79) ;  /* 0x00000000000c1947 */ /* 0x000fea0003800000 */
[----:B------:R-:W-:-:S13]  /*10c0*/  FSETP.GEU.AND P0, PT, R41, R30, PT ;  /* 0x0000001e2900720b */ /* 0x000fda0003f0e000 */
[----:B------:R-:W1:Y:S02]  /*10d0*/  @!P0 LDC R0, c[0x0][0x3a0] ;  /* 0x0000e800ff008b82 */ /* 0x000e640000000800 */
[----:B-1----:R-:W-:-:S07]  /*10e0*/  @!P0 FADD R41, R41, R0 ;  /* 0x0000000029298221 */ /* 0x002fce0000000000 */
.L_x_79:
[----:B------:R-:W-:Y:S05]  /*10f0*/  BSYNC.RECONVERGENT B1 ;  /* 0x0000000000017941 */ /* 0x000fea0003800200 */
.L_x_78:
        /* <DEDUP_REMOVED lines=13> */
[----:B0----5:R-:W-:Y:S05]  /*11d0*/  CALL.REL.NOINC `($__internal_1_$__cuda_sm20_rcp_rn_f32_slowpath) ;  /* 0x0000000800487944 */ /* 0x021fea0003c00000 */
[----:B------:R-:W-:Y:S05]  /*11e0*/  BRA `(.L_x_82) ;  /* 0x0000000000107947 */ /* 0x000fea0003800000 */
.L_x_81:
[----:B------:R-:W1:Y:S02]  /*11f0*/  MUFU.RCP R0, R41 ;  /* 0x0000002900007308 */ /* 0x000e640000001000 */
[----:B-1----:R-:W-:-:S04]  /*1200*/  FFMA R2, R41, R0, -1 ;  /* 0xbf80000029027423 */ /* 0x002fc80000000000 */
[----:B------:R-:W-:-:S04]  /*1210*/  FADD.FTZ R3, -R2, -RZ ;  /* 0x800000ff02037221 */ /* 0x000fc80000010100 */
[----:B------:R-:W-:-:S07]  /*1220*/  FFMA R0, R0, R3, R0 ;  /* 0x0000000300007223 */ /* 0x000fce0000000000 */
.L_x_82:
[----:B------:R-:W-:Y:S05]  /*1230*/  BSYNC.RECONVERGENT B1 ;  /* 0x0000000000017941 */ /* 0x000fea0003800200 */
.L_x_80:
[----:B------:R-:W-:-:S04]  /*1240*/  FMUL R3, R0, R0 ;  /* 0x0000000000037220 */ /* 0x000fc80000400000 */
[----:B------:R-:W-:-:S04]  /*1250*/  FMUL R3, R3, R0 ;  /* 0x0000000003037220 */ /* 0x000fc80000400000 */
[----:B------:R-:W-:-:S04]  /*1260*/  FFMA R0, R3, R3, -R3 ;  /* 0x0000000303007223 */ /* 0x000fc80000000803 */
[----:B------:R-:W-:-:S07]  /*1270*/  FFMA R37, R0, 4, R37 ;  /* 0x4080000000257823 */ /* 0x000fce0000000025 */
.L_x_73:
[----:B------:R-:W-:Y:S05]  /*1280*/  BSYNC.RECONVERGENT B0 ;  /* 0x0000000000007941 */ /* 0x000fea0003800200 */
.L_x_72:
[----:B------:R-:W-:Y:S01]  /*1290*/  UIADD3 UR5, UPT, UPT, UR4, 0x1, URZ ;  /* 0x0000000104057890 */ /* 0x000fe2000fffe0ff */
[----:B------:R-:W-:Y:S05]  /*12a0*/  BSSY.RECONVERGENT B0, `(.L_x_83) ;  /* 0x000003c000007945 */ /* 0x000fea0003800200 */
[----:B------:R-:W-:-:S13]  /*12b0*/  ISETP.NE.AND P0, PT, R25, UR5, PT ;  /* 0x0000000519007c0c */ /* 0x000fda000bf05270 */
[----:B------:R-:W-:Y:S05]  /*12c0*/  @!P0 BRA `(.L_x_84) ;  /* 0x0000000000e48947 */ /* 0x000fea0003800000 */
[----:B------:R-:W2:Y:S01]  /*12d0*/  LDG.E R0, desc[UR6][R20.64] ;  /* 0x0000000614007981 */ /* 0x000ea2000c1e1900 */
[----:B------:R-:W-:Y:S01]  /*12e0*/  BSSY.RECONVERGENT B1, `(.L_x_85) ;  /* 0x0000009000017945 */ /* 0x000fe20003800200 */
[----:B--2---:R-:W-:-:S05]  /*12f0*/  FADD R3, -R0, R27 ;  /* 0x0000001b00037221 */ /* 0x004fca0000000100 */
[----:B------:R-:W-:-:S13]  /*1300*/  FSETP.GT.AND P0, PT, R3, R26, PT ;  /* 0x0000001a0300720b */ /* 0x000fda0003f04000 */
[----:B------:R-:W-:Y:S05]  /*1310*/  @P0 BRA `(.L_x_86) ;  /* 0x0000000000100947 */ /* 0x000fea0003800000 */
[----:B------:R-:W-:-:S13]  /*1320*/  FSETP.GEU.AND P0, PT, R3, R30, PT ;  /* 0x0000001e0300720b */ /* 0x000fda0003f0e000 */
[----:B------:R-:W-:Y:S05]  /*1330*/  @P0 BRA `(.L_x_87) ;  /* 0x00000000000c0947 */ /* 0x000fea0003800000 */
[----:B------:R-:W-:Y:S01]  /*1340*/  FADD R3, R3, UR8 ;  /* 0x0000000803037e21 */ /* 0x000fe20008000000 */
[----:B------:R-:W-:Y:S06]  /*1350*/  BRA `(.L_x_87) ;  /* 0x0000000000047947 */ /* 0x000fec0003800000 */
.L_x_86:
[----:B------:R-:W-:-:S07]  /*1360*/  FADD R3, R3, -UR8 ;  /* 0x8000000803037e21 */ /* 0x000fce0008000000 */
.L_x_87:
[----:B------:R-:W-:Y:S05]  /*1370*/  BSYNC.RECONVERGENT B1 ;  /* 0x0000000000017941 */ /* 0x000fea0003800200 */
.L_x_85:
        /* <DEDUP_REMOVED lines=9> */
.L_x_89:
[----:B------:R-:W-:-:S07]  /*1410*/  FADD R39, R39, -UR8 ;  /* 0x8000000827277e21 */ /* 0x000fce0008000000 */
.L_x_90:
[----:B------:R-:W-:Y:S05]  /*1420*/  BSYNC.RECONVERGENT B1 ;  /* 0x0000000000017941 */ /* 0x000fea0003800200 */
.L_x_88:
        /* <DEDUP_REMOVED lines=9> */
.L_x_92:
[----:B------:R-:W-:-:S07]  /*14c0*/  FADD R41, R41, -UR8 ;  /* 0x8000000829297e21 */ /* 0x000fce0008000000 */
.L_x_93:
[----:B------:R-:W-:Y:S05]  /*14d0*/  BSYNC.RECONVERGENT B1 ;  /* 0x0000000000017941 */ /* 0x000fea0003800200 */
.L_x_91:
        /* <DEDUP_REMOVED lines=13> */
[----:B0----5:R-:W-:Y:S05]  /*15b0*/  CALL.REL.NOINC `($__internal_1_$__cuda_sm20_rcp_rn_f32_slowpath) ;  /* 0x0000000400507944 */ /* 0x021fea0003c00000 */
[----:B------:R-:W-:Y:S05]  /*15c0*/  BRA `(.L_x_96) ;  /* 0x0000000000107947 */ /* 0x000fea0003800000 */
.L_x_95:
[----:B------:R-:W1:Y:S02]  /*15d0*/  MUFU.RCP R0, R41 ;  /* 0x0000002900007308 */ /* 0x000e640000001000 */
[----:B-1----:R-:W-:-:S04]  /*15e0*/  FFMA R2, R41, R0, -1 ;  /* 0xbf80000029027423 */ /* 0x002fc80000000000 */
[----:B------:R-:W-:-:S04]  /*15f0*/  FADD.FTZ R3, -R2, -RZ ;  /* 0x800000ff02037221 */ /* 0x000fc80000010100 */
[----:B------:R-:W-:-:S07]  /*1600*/  FFMA R0, R0, R3, R0 ;  /* 0x0000000300007223 */ /* 0x000fce0000000000 */
.L_x_96:
[----:B------:R-:W-:Y:S05]  /*1610*/  BSYNC.RECONVERGENT B1 ;  /* 0x0000000000017941 */ /* 0x000fea0003800200 */
.L_x_94:
[----:B------:R-:W-:-:S04]  /*1620*/  FMUL R3, R0, R0 ;  /* 0x0000000000037220 */ /* 0x000fc80000400000 */
[----:B------:R-:W-:-:S04]  /*1630*/  FMUL R3, R3, R0 ;  /* 0x0000000003037220 */ /* 0x000fc80000400000 */
[----:B------:R-:W-:-:S04]  /*1640*/  FFMA R0, R3, R3, -R3 ;  /* 0x0000000303007223 */ /* 0x000fc80000000803 */
[----:B------:R-:W-:-:S07]  /*1650*/  FFMA R37, R0, 4, R37 ;  /* 0x4080000000257823 */ /* 0x000fce0000000025 */
.L_x_84:
[----:B------:R-:W-:Y:S05]  /*1660*/  BSYNC.RECONVERGENT B0 ;  /* 0x0000000000007941 */ /* 0x000fea0003800200 */
.L_x_83:
[----:B------:R-:W-:Y:S01]  /*1670*/  UIADD3 UR4, UPT, UPT, UR4, 0x2, URZ ;  /* 0x0000000204047890 */ /* 0x000fe2000fffe0ff */
[----:B------:R-:W-:Y:S02]  /*1680*/  IADD3 R20, P0, PT, R20, 0x18, RZ ;  /* 0x0000001814147810 */ /* 0x000fe40007f1e0ff */
[----:B------:R-:W-:Y:S01]  /*1690*/  IADD3 R28, PT, PT, R28, 0x2, RZ ;  /* 0x000000021c1c7810 */ /* 0x000fe20007ffe0ff */
[----:B------:R-:W-:Y:S01]  /*16a0*/  UISETP.NE.AND UP0, UPT, UR4, 0x5dc, UPT ;  /* 0x000005dc0400788c */ /* 0x000fe2000bf05270 */
[----:B------:R-:W-:-:S08]  /*16b0*/  IADD3.X R21, PT, PT, RZ, R21, RZ, P0, !PT ;  /* 0x00000015ff157210 */ /* 0x000fd000007fe4ff */
[----:B------:R-:W-:Y:S05]  /*16c0*/  BRA.U UP0, `(.L_x_97) ;  /* 0xfffffff500fc7547 */ /* 0x000fea000b83ffff */
[----:B------:R-:W1:Y:S01]  /*16d0*/  LDCU UR4, c[0x0][0x3a8] ;  /* 0x00007500ff0477ac */ /* 0x000e620008000800 */
[----:B------:R-:W-:Y:S01]  /*16e0*/  FADD R32, -R32, R37 ;  /* 0x0000002520207221 */ /* 0x000fe20000000100 */
[----:B------:R-:W-:Y:S04]  /*16f0*/  BSSY.RECONVERGENT B0, `(.L_x_98) ;  /* 0x0000037000007945 */ /* 0x000fe80003800200 */
[----:B------:R-:W-:Y:S01]  /*1700*/  BSSY.RELIABLE B1, `(.L_x_99) ;  /* 0x0000023000017945 */ /* 0x000fe20003800100 */
[----:B------:R-:W-:Y:S01]  /*1710*/  IMAD.MOV.U32 R30, RZ, RZ, R11 ;  /* 0x000000ffff1e7224 */ /* 0x000fe200078e000b */
[----:B------:R-:W-:Y:S02]  /*1720*/  MOV R2, R35 ;  /* 0x0000002300027202 */ /* 0x000fe40000000f00 */
[----:B------:R-:W-:-:S02]  /*1730*/  FSETP.GTU.AND P0, PT, R32, RZ, PT ;  /* 0x000000ff2000720b */ /* 0x000fc40003f0c000 */
[----:B------:R-:W-:Y:S01]  /*1740*/  MOV R3, R29 ;  /* 0x0000001d00037202 */ /* 0x000fe20000000f00 */
[----:B-1----:R-:W-:-:S10]  /*1750*/  FMUL R21, R32, -UR4 ;  /* 0x8000000420157c20 */ /* 0x002fd40008400000 */
[----:B------:R-:W-:Y:S05]  /*1760*/  @!P0 BRA `(.L_x_100) ;  /* 0x0000000000708947 */ /* 0x000fea0003800000 */
[----:B------:R-:W-:Y:S02]  /*1770*/  HFMA2 R3, -RZ, RZ, 3.7421875, 0 ;  /* 0x437c0000ff037431 */ /* 0x000fe400000001ff */
[----:B------:R-:W-:Y:S02]  /*1780*/  IMAD.MOV.U32 R0, RZ, RZ, 0x3bbb989d ;  /* 0x3bbb989dff007424 */ /* 0x000fe400078e00ff */
[----:B------:R-:W-:Y:S02]  /*1790*/  IMAD.MOV.U32 R37, RZ, RZ, 0x2f800000 ;  /* 0x2f800000ff257424 */ /* 0x000fe400078e00ff */
[----:B------:R-:W-:-:S04]  /*17a0*/  FFMA.SAT R0, R21, R0, 0.5 ;  /* 0x3f00000015007423 */ /* 0x000fc80000002000 */
[----:B------:R-:W-:Y:S01]  /*17b0*/  FFMA.RM R0, R0, R3, 12582913 ;  /* 0x4b40000100007423 */ /* 0x000fe20000004003 */
[----:B------:R-:W-:-:S03]  /*17c0*/  SHF.R.U32.HI R3, RZ, 0x2, R10 ;  /* 0x00000002ff037819 */ /* 0x000fc6000001160a */
[C---:B------:R-:W-:Y:S01]  /*17d0*/  FADD R2, R0.reuse, -12583039 ;  /* 0xcb40007f00027421 */ /* 0x040fe20000000000 */
[----:B------:R-:W-:Y:S02]  /*17e0*/  LOP3.LUT R3, R3, R10, RZ, 0x3c, !PT ;  /* 0x0000000a03037212 */ /* 0x000fe400078e3cff */
[----:B------:R-:W-:Y:S01]  /*17f0*/  SHF.L.U32 R10, R29, 0x4, RZ ;  /* 0x000000041d0a7819 */ /* 0x000fe200000006ff */
[----:B------:R-:W-:Y:S01]  /*1800*/  FFMA R2, R21, 1.4426950216293334961, -R2 ;  /* 0x3fb8aa3b15027823 */ /* 0x000fe20000000802 */
[----:B------:R-:W-:Y:S01]  /*1810*/  SHF.L.U32 R0, R0, 0x17, RZ ;  /* 0x0000001700007819 */ /* 0x000fe200000006ff */
[----:B------:R-:W-:Y:S02]  /*1820*/  IMAD.SHL.U32 R16, R3, 0x2, RZ ;  /* 0x0000000203107824 */ /* 0x000fe400078e00ff */
[----:B------:R-:W-:-:S03]  /*1830*/  FFMA R2, R21, 1.925963033500011079e-08, R2 ;  /* 0x32a5706015027823 */ /* 0x000fc60000000002 */
[----:B------:R-:W-:Y:S01]  /*1840*/  LOP3.LUT R10, R3, R16, R10, 0x96, !PT ;  /* 0x00000010030a7212 */ /* 0x000fe200078e960a */
[----:B------:R-:W1:Y:S01]  /*1850*/  MUFU.EX2 R21, R2 ;  /* 0x0000000200157308 */ /* 0x000e620000000800 */
[----:B------:R-:W-:Y:S02]  /*1860*/  IADD3 R16, PT, PT, R12, 0x161f14, RZ ;  /* 0x00161f140c107810 */ /* 0x000fe40007ffe0ff */
[----:B------:R-:W-:-:S04]  /*1870*/  LOP3.LUT R3, R10, R29, RZ, 0x3c, !PT ;  /* 0x0000001d0a037212 */ /* 0x000fc800078e3cff */
[----:B------:R-:W-:-:S04]  /*1880*/  IADD3 R10, PT, PT, R3, R16, RZ ;  /* 0x00000010030a7210 */ /* 0x000fc80007ffe0ff */
[----:B------:R-:W-:Y:S01]  /*1890*/  I2FP.F32.U32 R10, R10 ;  /* 0x0000000a000a7245 */ /* 0x000fe20000201000 */
[----:B-1----:R-:W-:-:S04]  /*18a0*/  FMUL R0, R0, R21 ;  /* 0x0000001500007220 */ /* 0x002fc80000400000 */
[----:B------:R-:W-:-:S05]  /*18b0*/  FFMA R21, R10, R37, 1.1641532182693481445e-10 ;  /* 0x2f0000000a157423 */ /* 0x000fca0000000025 */
[----:B------:R-:W-:-:S13]  /*18c0*/  FSETP.GEU.AND P0, PT, R21, R0, PT ;  /* 0x000000001500720b */ /* 0x000fda0003f0e000 */
[----:B------:R-:W-:Y:S05]  /*18d0*/  @P0 BREAK.RELIABLE B1 ;  /* 0x0000000000010942 */ /* 0x000fea0003800100 */
[----:B------:R-:W-:Y:S05]  /*18e0*/  @P0 BRA `(.L_x_101) ;  /* 0x0000000000340947 */ /* 0x000fea0003800000 */
[----:B------:R-:W-:Y:S01]  /*18f0*/  MOV R30, R31 ;  /* 0x0000001f001e7202 */ /* 0x000fe20000000f00 */
[----:B------:R-:W-:Y:S01]  /*1900*/  IMAD.MOV.U32 R10, RZ, RZ, R11 ;  /* 0x000000ffff0a7224 */ /* 0x000fe200078e000b */
[----:B------:R-:W-:Y:S02]  /*1910*/  MOV R31, R35 ;  /* 0x00000023001f7202 */ /* 0x000fe40000000f00 */
[----:B------:R-:W-:-:S07]  /*1920*/  MOV R2, R29 ;  /* 0x0000001d00027202 */ /* 0x000fce0000000f00 */
.L_x_100:
[----:B------:R-:W-:Y:S05]  /*1930*/  BSYNC.RELIABLE B1 ;  /* 0x0000000000017941 */ /* 0x000fea0003800100 */
.L_x_99:
[----:B0-----:R-:W0:Y:S01]  /*1940*/  LDC.64 R18, c[0x0][0x390] ;  /* 0x0000e400ff127b82 */ /* 0x001e220000000a00 */
[----:B------:R-:W-:Y:S01]  /*1950*/  IMAD.MOV.U32 R11, RZ, RZ, 0x1 ;  /* 0x00000001ff0b7424 */ /* 0x000fe200078e00ff */
[----:B------:R1:W-:Y:S04]  /*1960*/  STG.E desc[UR6][R8.64], R27 ;  /* 0x0000001b08007986 */ /* 0x0003e8000c101906 */
[----:B------:R1:W-:Y:S04]  /*1970*/  STG.E desc[UR6][R8.64+0x4], R13 ;  /* 0x0000040d08007986 */ /* 0x0003e8000c101906 */
[----:B------:R1:W-:Y:S01]  /*1980*/  STG.E desc[UR6][R8.64+0x8], R33 ;  /* 0x0000082108007986 */ /* 0x0003e2000c101906 */
[----:B0-----:R-:W-:-:S05]  /*1990*/  IMAD.WIDE R18, R25, 0x4, R18 ;  /* 0x0000000419127825 */ /* 0x001fca00078e0212 */
[----:B------:R1:W-:Y:S01]  /*19a0*/  STG.E desc[UR6][R18.64], R11 ;  /* 0x0000000b12007986 */ /* 0x0003e2000c101906 */
[----:B------:R-:W-:Y:S05]  /*19b0*/  BRA `(.L_x_102) ;  /* 0x0000000000287947 */ /* 0x000fea0003800000 */
.L_x_101:
[----:B------:R-:W1:Y:S01]  /*19c0*/  LDC.64 R8, c[0x0][0x390] ;  /* 0x0000e400ff087b82 */ /* 0x000e620000000a00 */
[----:B------:R2:W-:Y:S01]  /*19d0*/  STG.E desc[UR6][R18.64], R24 ;  /* 0x0000001812007986 */ /* 0x0005e2000c101906 */
[----:B------:R-:W-:Y:S01]  /*19e0*/  MOV R30, R31 ;  /* 0x0000001f001e7202 */ /* 0x000fe20000000f00 */
[----:B------:R-:W-:Y:S01]  /*19f0*/  IMAD.MOV.U32 R31, RZ, RZ, R35 ;  /* 0x000000ffff1f7224 */ /* 0x000fe200078e0023 */
[----:B------:R-:W-:Y:S01]  /*1a00*/  MOV R10, R11 ;  /* 0x0000000b000a7202 */ /* 0x000fe20000000f00 */
[----:B------:R2:W-:Y:S01]  /*1a10*/  STG.E desc[UR6][R18.64+0x4], R22 ;  /* 0x0000041612007986 */ /* 0x0005e2000c101906 */
[----:B------:R-:W-:-:S03]  /*1a20*/  MOV R2, R29 ;  /* 0x0000001d00027202 */ /* 0x000fc60000000f00 */
[----:B------:R2:W-:Y:S01]  /*1a30*/  STG.E desc[UR6][R18.64+0x8], R17 ;  /* 0x0000081112007986 */ /* 0x0005e2000c101906 */
[----:B-1----:R-:W-:-:S05]  /*1a40*/  IMAD.WIDE R8, R25, 0x4, R8 ;  /* 0x0000000419087825 */ /* 0x002fca00078e0208 */
[----:B------:R2:W-:Y:S02]  /*1a50*/  STG.E desc[UR6][R8.64], RZ ;  /* 0x000000ff08007986 */ /* 0x0005e4000c101906 */
.L_x_102:
[----:B------:R-:W-:Y:S05]  /*1a60*/  BSYNC.RECONVERGENT B0 ;  /* 0x0000000000007941 */ /* 0x000fea0003800200 */
.L_x_98:
[----:B------:R-:W-:Y:S05]  /*1a70*/  WARPSYNC.ALL ;  /* 0x0000000000007948 */ /* 0x000fea0003800000 */
[----:B--2---:R-:W-:Y:S01]  /*1a80*/  MOV R17, R10 ;  /* 0x0000000a00117202 */ /* 0x004fe20000000f00 */
[----:B------:R-:W-:Y:S04]  /*1a90*/  STG.E.64 desc[UR6][R14.64+0x8], R30 ;  /* 0x0000081e0e007986 */ /* 0x000fe8000c101b06 */
[----:B------:R-:W-:Y:S04]  /*1aa0*/  STG.E.64 desc[UR6][R14.64+0x10], R2 ;  /* 0x000010020e007986 */ /* 0x000fe8000c101b06 */
[----:B-----5:R-:W-:Y:S04]  /*1ab0*/  STG.E.64 desc[UR6][R14.64+0x18], R4 ;  /* 0x000018040e007986 */ /* 0x020fe8000c101b06 */
[----:B------:R-:W-:Y:S04]  /*1ac0*/  STG.E.64 desc[UR6][R14.64+0x28], R6 ;  /* 0x000028060e007986 */ /* 0x000fe8000c101b06 */
[----:B------:R-:W-:Y:S04]  /*1ad0*/  STG.E desc[UR6][R14.64+0x20], R23 ;  /* 0x000020170e007986 */ /* 0x000fe8000c101906 */
[----:B------:R-:W-:Y:S01]  /*1ae0*/  STG.E.64 desc[UR6][R14.64], R16 ;  /* 0x000000100e007986 */ /* 0x000fe2000c101b06 */
[----:B------:R-:W-:Y:S05]  /*1af0*/  EXIT ;  /* 0x000000000000794d */ /* 0x000fea0003800000 */
        .weak           $__internal_1_$__cuda_sm20_rcp_rn_f32_slowpath
        .type           $__internal_1_$__cuda_sm20_rcp_rn_f32_slowpath,@function
        .size           $__internal_1_$__cuda_sm20_rcp_rn_f32_slowpath,(.L_x_109 - $__internal_1_$__cuda_sm20_rcp_rn_f32_slowpath)
$__internal_1_$__cuda_sm20_rcp_rn_f32_slowpath:
[----:B------:R-:W-:Y:S01]  /*1b00*/  IMAD.SHL.U32 R2, R0, 0x2, RZ ;  /* 0x0000000200027824 */ /* 0x000fe200078e00ff */
[----:B------:R-:W-:Y:S04]  /*1b10*/  BSSY.RECONVERGENT B2, `(.L_x_103) ;  /* 0x0000030000027945 */ /* 0x000fe80003800200 */
        /* <DEDUP_REMOVED lines=13> */
.L_x_104:
[----:B------:R-:W-:-:S04]  /*1bf0*/  IADD3 R3, PT, PT, R2, -0xfd, RZ ;  /* 0xffffff0302037810 */ /* 0x000fc80007ffe0ff */
[----:B------:R-:W-:-:S13]  /*1c00*/  ISETP.GT.U32.AND P0, PT, R3, 0x1, PT ;  /* 0x000000010300780c */ /* 0x000fda0003f04070 */
[----:B------:R-:W-:Y:S05]  /*1c10*/  @P0 BRA `(.L_x_106) ;  /* 0x0000000000780947 */ /* 0x000fea0003800000 */
[----:B------:R-:W-:Y:S01]  /*1c20*/  LOP3.LUT R36, R0, 0x7fffff, RZ, 0xc0, !PT ;  /* 0x007fffff00247812 */ /* 0x000fe200078ec0ff */
[----:B------:R-:W-:-:S03]  /*1c30*/  IMAD.MOV.U32 R42, RZ, RZ, 0x3 ;  /* 0x00000003ff2a7424 */ /* 0x000fc600078e00ff */
[----:B------:R-:W-:Y:S02]  /*1c40*/  LOP3.LUT R38, R36, 0x3f800000, RZ, 0xfc, !PT ;  /* 0x3f80000024267812 */ /* 0x000fe400078efcff */
[----:B------:R-:W-:Y:S02]  /*1c50*/  SHF.L.U32 R43, R42, R3, RZ ;  /* 0x000000032a2b7219 */ /* 0x000fe400000006ff */
[----:B------:R-:W0:Y:S02]  /*1c60*/  MUFU.RCP R39, R38 ;  /* 0x0000002600277308 */ /* 0x000e240000001000 */
        /* <DEDUP_REMOVED lines=16> */
[----:B------:R-:W-:-:S04]  /*1d70*/  SEL R3, RZ, 0x1, !P0 ;  /* 0x00000001ff037807 */ /* 0x000fc80004000000 */
[----:B------:R-:W-:-:S04]  /*1d80*/  IADD3 R3, PT, PT, -R3, RZ, RZ ;  /* 0x000000ff03037210 */ /* 0x000fc80007ffe1ff */
[----:B------:R-:W-:Y:S01]  /*1d90*/  ISETP.GE.AND P0, PT, R3, RZ, PT ;  /* 0x000000ff0300720c */ /* 0x000fe20003f06270 */
[----:B------:R-:W-:-:S05]  /*1da0*/  VIADD R3, R2, 0xffffff04 ;  /* 0xffffff0402037836 */ /* 0x000fca0000000000 */
[----:B------:R-:W-:-:S07]  /*1db0*/  SHF.R.U32.HI R3, RZ, R3, R36 ;  /* 0x00000003ff037219 */ /* 0x000fce0000011624 */
[----:B------:R-:W-:-:S04]  /*1dc0*/  @!P0 IADD3 R3, PT, PT, R3, 0x1, RZ ;  /* 0x0000000103038810 */ /* 0x000fc80007ffe0ff */
[----:B------:R-:W-:-:S04]  /*1dd0*/  @!P1 SHF.L.U32 R3, R3, 0x1, RZ ;  /* 0x0000000103039819 */ /* 0x000fc800000006ff */
[----:B------:R-:W-:Y:S01]  /*1de0*/  LOP3.LUT R3, R3, 0x80000000, R0, 0xf8, !PT ;  /* 0x8000000003037812 */ /* 0x000fe200078ef800 */
[----:B------:R-:W-:Y:S06]  /*1df0*/  BRA `(.L_x_105) ;  /* 0x0000000000047947 */ /* 0x000fec0003800000 */
.L_x_106:
[----:B------:R0:W1:Y:S02]  /*1e00*/  MUFU.RCP R3, R0 ;  /* 0x0000000000037308 */ /* 0x0000640000001000 */
.L_x_105:
[----:B------:R-:W-:Y:S05]  /*1e10*/  BSYNC.RECONVERGENT B2 ;  /* 0x0000000000027941 */ /* 0x000fea0003800200 */
.L_x_103:
[----:B01----:R-:W-:Y:S02]  /*1e20*/  IMAD.MOV.U32 R0, RZ, RZ, R3 ;  /* 0x000000ffff007224 */ /* 0x003fe400078e0003 */
[----:B------:R-:W-:Y:S01]  /*1e30*/  HFMA2 R3, -RZ, RZ, 0, 0 ;  /* 0x00000000ff037431 */ /* 0x000fe200000001ff */
[----:B------:R-:W-:-:S04]  /*1e40*/  MOV R2, R34 ;  /* 0x0000002200027202 */ /* 0x000fc80000000f00 */
[----:B------:R-:W-:Y:S05]  /*1e50*/  RET.REL.NODEC R2 `(_Z14mc_step_kernelP6float3S0_PiP17curandStateXORWOWfff) ;  /* 0xffffffe002687950 */ /* 0x000fea0003c3ffff */
.L_x_107:
        /* <DEDUP_REMOVED lines=10> */
.L_x_109:


//--------------------- .nv.global.init           --------------------------
	.section	.nv.global.init,"aw",@progbits
	.align	4
.nv.global.init:
	.type		mrg32k3aM1SubSeq,@object
	.size		mrg32k3aM1SubSeq,(mrg32k3aM2SubSeq - mrg32k3aM1SubSeq)
mrg32k3aM1SubSeq:
        /*0000*/ 	.byte	0x0b, 0xcc, 0xee, 0x04, 0x73, 0x29, 0x8b, 0x6f, 0xf6, 0x53, 0x03, 0xf6, 0x23, 0xf6, 0xea, 0xda
        /* <DEDUP_REMOVED lines=125> */
	.type		mrg32k3aM2SubSeq,@object
	.size		mrg32k3aM2SubSeq,(mrg32k3aM1 - mrg32k3aM2SubSeq)
mrg32k3aM2SubSeq:
        /* <DEDUP_REMOVED lines=126> */
	.type		mrg32k3aM1,@object
	.size		mrg32k3aM1,(mrg32k3aM1Seq - mrg32k3aM1)
mrg32k3aM1:
        /* <DEDUP_REMOVED lines=144> */
	.type		mrg32k3aM1Seq,@object
	.size		mrg32k3aM1Seq,(mrg32k3aM2 - mrg32k3aM1Seq)
mrg32k3aM1Seq:
        /* <DEDUP_REMOVED lines=144> */
	.type		mrg32k3aM2,@object
	.size		mrg32k3aM2,(mrg32k3aM2Seq - mrg32k3aM2)
mrg32k3aM2:
        /* <DEDUP_REMOVED lines=144> */
	.type		mrg32k3aM2Seq,@object
	.size		mrg32k3aM2Seq,(precalc_xorwow_matrix - mrg32k3aM2Seq)
mrg32k3aM2Seq:
        /* <DEDUP_REMOVED lines=144> */
	.type		precalc_xorwow_matrix,@object
	.size		precalc_xorwow_matrix,(precalc_xorwow_offset_matrix - precalc_xorwow_matrix)
precalc_xorwow_matrix:
        /* <DEDUP_REMOVED lines=6400> */
	.type		precalc_xorwow_offset_matrix,@object
	.size		precalc_xorwow_offset_matrix,(.L_1 - precalc_xorwow_offset_matrix)
precalc_xorwow_offset_matrix:
        /* <DEDUP_REMOVED lines=6400> */
.L_1:


//--------------------- .nv.shared.reserved.0     --------------------------
	.section	.nv.shared.reserved.0,"aw",@nobits
	.weak		__nv_reservedSMEM_offset_0_alias
	.size		__nv_reservedSMEM_offset_0_alias, 0, 64
	.other		__nv_reservedSMEM_offset_0_alias,@"STO_CUDA_RESERVED_SHARED STV_DEFAULT"
__nv_reservedSMEM_offset_0_alias:
	.zero		0
	.zero		64


//--------------------- .nv.constant0._Z9setup_rngP17curandStateXORWOWm --------------------------
	.section	.nv.constant0._Z9setup_rngP17curandStateXORWOWm,"a",@progbits
	.sectionflags	@""
	.align	4
.nv.constant0._Z9setup_rngP17curandStateXORWOWm:
	.zero		912


//--------------------- .nv.constant0._Z20compute_total_energyP6float3Pff --------------------------
	.section	.nv.constant0._Z20compute_total_energyP6float3Pff,"a",@progbits
	.sectionflags	@""
	.align	4
.nv.constant0._Z20compute_total_energyP6float3Pff:
	.zero		916


//--------------------- .nv.constant0._Z14mc_step_kernelP6float3S0_PiP17curandStateXORWOWfff --------------------------
	.section	.nv.constant0._Z14mc_step_kernelP6float3S0_PiP17curandStateXORWOWfff,"a",@progbits
	.sectionflags	@""
	.align	4
.nv.constant0._Z14mc_step_kernelP6float3S0_PiP17curandStateXORWOWfff:
	.zero		940


//--------------------- SYMBOLS --------------------------

	.type		.nv.reservedSmem.offset0,@object
	.size		.nv.reservedSmem.offset0,0x4
